def attn_fwd(
    Q,
    K,
    V,
    Out,
    Lse,
    sm_scale,
    stride_qz,
    stride_qh,
    stride_qm,
    stride_qk,
    stride_kz,
    stride_kh,
    stride_kn,
    stride_kk,
    stride_vz,
    stride_vh,
    stride_vn,
    stride_vk,
    stride_oz,
    stride_oh,
    stride_om,
    stride_ok,
    seqlen_q,
    seqlen_k,
    BLOCK_M: tl.constexpr,
    BLOCK_N: tl.constexpr,
    HEAD_DIM: tl.constexpr,
    CAUSAL: tl.constexpr,
):
    start_m = tl.program_id(0)
    off_hz = tl.program_id(1)
    q_off = off_hz * stride_qh
    k_off = off_hz * stride_kh
    v_off = off_hz * stride_vh
    offs_m = start_m * BLOCK_M + tl.arange(0, BLOCK_M)
    offs_d = tl.arange(0, HEAD_DIM)
    offs_n = tl.arange(0, BLOCK_N)
    q_ptrs = Q + q_off + offs_m[:, None] * stride_qm + offs_d[None, :] * stride_qk
    k_ptrs = K + k_off + offs_d[:, None] * stride_kk + offs_n[None, :] * stride_kn
    v_ptrs = V + v_off + offs_n[:, None] * stride_vn + offs_d[None, :] * stride_vk
    m_i = tl.full([BLOCK_M], float("-inf"), dtype=tl.float32)
    l_i = tl.zeros([BLOCK_M], dtype=tl.float32) + 1.0
    acc = tl.zeros([BLOCK_M, HEAD_DIM], dtype=tl.float32)
    q = tl.load(q_ptrs)
    acc, l_i, m_i = _attn_fwd_inner(
        acc,
        l_i,
        m_i,
        q,
        k_ptrs,
        v_ptrs,
        sm_scale,
        stride_kn,
        stride_vn,
        start_m,
        seqlen_k,
        BLOCK_M,
        BLOCK_N,
        HEAD_DIM,
        CAUSAL,
    )
    acc = acc / l_i[:, None]
    lse = m_i + tl.math.log2(l_i) / 1.4426950408889634
    o_ptrs = (
        Out
        + off_hz * stride_oh
        + offs_m[:, None] * stride_om
        + offs_d[None, :] * stride_ok
    )
    tl.store(o_ptrs, acc.to(Out.dtype.element_ty))
    tl.store(Lse + off_hz * seqlen_q + offs_m, lse)

# config = {"BLOCK_M": 128, "BLOCK_N": 32, "HEAD_DIM": 32, "arch": "sm_90", "causal": true, "dtype": "fp16", "num_stages": 2, "num_warps": 8}
# arch = sm_90


// ===== COMPILED SASS (sm_90a) =====

	.target	sm_90a

	.elftype	@"ET_EXEC"


//--------------------- .note.nv.tkinfo           --------------------------
	.section	.note.nv.tkinfo,"",@"SHT_NOTE"
	.sectionflags	@"SHF_NOTE_NV_TKINFO"
	.tkinfo
        /*0018*/ 	.word	0x00000002
        /*0030*/ 	.string	""
        /*0030*/ 	.string	"ptxas"
        /*0030*/ 	.string	"Cuda compilation tools, release 13.0, V13.0.88"
        /*0030*/ 	.string	"Build cuda_13.0.r13.0/compiler.36424714_0"
        /*0030*/ 	.string	"-v  -suppress-debug-info  -lineinfo  -arch sm_90a "



//--------------------- .note.nv.cuinfo           --------------------------
	.section	.note.nv.cuinfo,"",@"SHT_NOTE"
	.sectionflags	@"SHF_NOTE_NV_CUINFO"
        /*0018*/ 	.short	0x0002
        /*001a*/ 	.short	0x005a
        /*001c*/ 	.short	0x0082
	.zero		2


//--------------------- .nv.info                  --------------------------
	.section	.nv.info,"",@"SHT_CUDA_INFO"
	.align	4


	//----- nvinfo : EIATTR_REGCOUNT
	.align		4
        /*0000*/ 	.byte	0x04, 0x2f
        /*0002*/ 	.short	(.L_2 - .L_1)
	.align		4
.L_1:
        /*0004*/ 	.word	index@(attn_fwd)
        /*0008*/ 	.word	0x0000004a


	//----- nvinfo : EIATTR_FRAME_SIZE
	.align		4
.L_2:
        /*000c*/ 	.byte	0x04, 0x11
        /*000e*/ 	.short	(.L_4 - .L_3)
	.align		4
.L_3:
        /*0010*/ 	.word	index@(attn_fwd)
        /*0014*/ 	.word	0x00000000


	//----- nvinfo : EIATTR_MIN_STACK_SIZE
	.align		4
.L_4:
        /*0018*/ 	.byte	0x04, 0x12
        /*001a*/ 	.short	(.L_6 - .L_5)
	.align		4
.L_5:
        /*001c*/ 	.word	index@(attn_fwd)
        /*0020*/ 	.word	0x00000000
.L_6:


//--------------------- .nv.compat                --------------------------
	.section	.nv.compat,"",@"SHT_CUDA_COMPAT_INFO"
	.align	4
        /*0000*/ 	.byte	0x02, 0x09, 0x01, 0x00, 0x02, 0x02, 0x04, 0x00, 0x02, 0x05, 0x05, 0x00, 0x03, 0x07, 0x01, 0x01
        /*0010*/ 	.byte	0x02, 0x03, 0x00, 0x00, 0x02, 0x06, 0x01, 0x00, 0x04, 0x0b, 0x08, 0x00, 0x00, 0x00, 0x00, 0x00
        /*0020*/ 	.byte	0x00, 0x00, 0x00, 0x00


//--------------------- .nv.info.attn_fwd         --------------------------
	.section	.nv.info.attn_fwd,"",@"SHT_CUDA_INFO"
	.sectionflags	@""
	.align	4


	//----- nvinfo : EIATTR_CUDA_API_VERSION
	.align		4
        /*0000*/ 	.byte	0x04, 0x37
        /*0002*/ 	.short	(.L_8 - .L_7)
.L_7:
        /*0004*/ 	.word	0x00000082


	//----- nvinfo : EIATTR_KPARAM_INFO
	.align		4
.L_8:
        /*0008*/ 	.byte	0x04, 0x17
        /*000a*/ 	.short	(.L_10 - .L_9)
.L_9:
        /*000c*/ 	.word	0x00000000
        /*0010*/ 	.short	0x0019
        /*0012*/ 	.short	0x0080
        /*0014*/ 	.byte	0x00, 0xf4, 0x21, 0x00


	//----- nvinfo : EIATTR_KPARAM_INFO
	.align		4
.L_10:
        /*0018*/ 	.byte	0x04, 0x17
        /*001a*/ 	.short	(.L_12 - .L_11)
.L_11:
        /*001c*/ 	.word	0x00000000
        /*0020*/ 	.short	0x0018
        /*0022*/ 	.short	0x0078
        /*0024*/ 	.byte	0x00, 0xf4, 0x21, 0x00


	//----- nvinfo : EIATTR_KPARAM_INFO
	.align		4
.L_12:
        /*0028*/ 	.byte	0x04, 0x17
        /*002a*/ 	.short	(.L_14 - .L_13)
.L_13:
        /*002c*/ 	.word	0x00000000
        /*0030*/ 	.short	0x0017
        /*0032*/ 	.short	0x0070
        /*0034*/ 	.byte	0x00, 0xf0, 0x11, 0x00


	//----- nvinfo : EIATTR_KPARAM_INFO
	.align		4
.L_14:
        /*0038*/ 	.byte	0x04, 0x17
        /*003a*/ 	.short	(.L_16 - .L_15)
.L_15:
        /*003c*/ 	.word	0x00000000
        /*0040*/ 	.short	0x0016
        /*0042*/ 	.short	0x006c
        /*0044*/ 	.byte	0x00, 0xf0, 0x11, 0x00


	//----- nvinfo : EIATTR_KPARAM_INFO
	.align		4
.L_16:
        /*0048*/ 	.byte	0x04, 0x17
        /*004a*/ 	.short	(.L_18 - .L_17)
.L_17:
        /*004c*/ 	.word	0x00000000
        /*0050*/ 	.short	0x0015
        /*0052*/ 	.short	0x0068
        /*0054*/ 	.byte	0x00, 0xf0, 0x11, 0x00


	//----- nvinfo : EIATTR_KPARAM_INFO
	.align		4
.L_18:
        /*0058*/ 	.byte	0x04, 0x17
        /*005a*/ 	.short	(.L_20 - .L_19)
.L_19:
        /*005c*/ 	.word	0x00000000
        /*0060*/ 	.short	0x0014
        /*0062*/ 	.short	0x0064
        /*0064*/ 	.byte	0x00, 0xf0, 0x11, 0x00


	//----- nvinfo : EIATTR_KPARAM_INFO
	.align		4
.L_20:
        /*0068*/ 	.byte	0x04, 0x17
        /*006a*/ 	.short	(.L_22 - .L_21)
.L_21:
        /*006c*/ 	.word	0x00000000
        /*0070*/ 	.short	0x0013
        /*0072*/ 	.short	0x0060
        /*0074*/ 	.byte	0x00, 0xf0, 0x11, 0x00


	//----- nvinfo : EIATTR_KPARAM_INFO
	.align		4
.L_22:
        /*0078*/ 	.byte	0x04, 0x17
        /*007a*/ 	.short	(.L_24 - .L_23)
.L_23:
        /*007c*/ 	.word	0x00000000
        /*0080*/ 	.short	0x0012
        /*0082*/ 	.short	0x005c
        /*0084*/ 	.byte	0x00, 0xf0, 0x11, 0x00


	//----- nvinfo : EIATTR_KPARAM_INFO
	.align		4
.L_24:
        /*0088*/ 	.byte	0x04, 0x17
        /*008a*/ 	.short	(.L_26 - .L_25)
.L_25:
        /*008c*/ 	.word	0x00000000
        /*0090*/ 	.short	0x0011
        /*0092*/ 	.short	0x0058
        /*0094*/ 	.byte	0x00, 0xf0, 0x11, 0x00


	//----- nvinfo : EIATTR_KPARAM_INFO
	.align		4
.L_26:
        /*0098*/ 	.byte	0x04, 0x17
        /*009a*/ 	.short	(.L_28 - .L_27)
.L_27:
        /*009c*/ 	.word	0x00000000
        /*00a0*/ 	.short	0x0010
        /*00a2*/ 	.short	0x0054
        /*00a4*/ 	.byte	0x00, 0xf0, 0x11, 0x00


	//----- nvinfo : EIATTR_KPARAM_INFO
	.align		4
.L_28:
        /*00a8*/ 	.byte	0x04, 0x17
        /*00aa*/ 	.short	(.L_30 - .L_29)
.L_29:
        /*00ac*/ 	.word	0x00000000
        /*00b0*/ 	.short	0x000f
        /*00b2*/ 	.short	0x0050
        /*00b4*/ 	.byte	0x00, 0xf0, 0x11, 0x00


	//----- nvinfo : EIATTR_KPARAM_INFO
	.align		4
.L_30:
        /*00b8*/ 	.byte	0x04, 0x17
        /*00ba*/ 	.short	(.L_32 - .L_31)
.L_31:
        /*00bc*/ 	.word	0x00000000
        /*00c0*/ 	.short	0x000e
        /*00c2*/ 	.short	0x004c
        /*00c4*/ 	.byte	0x00, 0xf0, 0x11, 0x00


	//----- nvinfo : EIATTR_KPARAM_INFO
	.align		4
.L_32:
        /*00c8*/ 	.byte	0x04, 0x17
        /*00ca*/ 	.short	(.L_34 - .L_33)
.L_33:
        /*00cc*/ 	.word	0x00000000
        /*00d0*/ 	.short	0x000d
        /*00d2*/ 	.short	0x0048
        /*00d4*/ 	.byte	0x00, 0xf0, 0x11, 0x00


	//----- nvinfo : EIATTR_KPARAM_INFO
	.align		4
.L_34:
        /*00d8*/ 	.byte	0x04, 0x17
        /*00da*/ 	.short	(.L_36 - .L_35)
.L_35:
        /*00dc*/ 	.word	0x00000000
        /*00e0*/ 	.short	0x000c
        /*00e2*/ 	.short	0x0044
        /*00e4*/ 	.byte	0x00, 0xf0, 0x11, 0x00


	//----- nvinfo : EIATTR_KPARAM_INFO
	.align		4
.L_36:
        /*00e8*/ 	.byte	0x04, 0x17
        /*00ea*/ 	.short	(.L_38 - .L_37)
.L_37:
        /*00ec*/ 	.word	0x00000000
        /*00f0*/ 	.short	0x000b
        /*00f2*/ 	.short	0x0040
        /*00f4*/ 	.byte	0x00, 0xf0, 0x11, 0x00


	//----- nvinfo : EIATTR_KPARAM_INFO
	.align		4
.L_38:
        /*00f8*/ 	.byte	0x04, 0x17
        /*00fa*/ 	.short	(.L_40 - .L_39)
.L_39:
        /*00fc*/ 	.word	0x00000000
        /*0100*/ 	.short	0x000a
        /*0102*/ 	.short	0x003c
        /*0104*/ 	.byte	0x00, 0xf0, 0x11, 0x00


	//----- nvinfo : EIATTR_KPARAM_INFO
	.align		4
.L_40:
        /*0108*/ 	.byte	0x04, 0x17
        /*010a*/ 	.short	(.L_42 - .L_41)
.L_41:
        /*010c*/ 	.word	0x00000000
        /*0110*/ 	.short	0x0009
        /*0112*/ 	.short	0x0038
        /*0114*/ 	.byte	0x00, 0xf0, 0x11, 0x00


	//----- nvinfo : EIATTR_KPARAM_INFO
	.align		4
.L_42:
        /*0118*/ 	.byte	0x04, 0x17
        /*011a*/ 	.short	(.L_44 - .L_43)
.L_43:
        /*011c*/ 	.word	0x00000000
        /*0120*/ 	.short	0x0008
        /*0122*/ 	.short	0x0034
        /*0124*/ 	.byte	0x00, 0xf0, 0x11, 0x00


	//----- nvinfo : EIATTR_KPARAM_INFO
	.align		4
.L_44:
        /*0128*/ 	.byte	0x04, 0x17
        /*012a*/ 	.short	(.L_46 - .L_45)
.L_45:
        /*012c*/ 	.word	0x00000000
        /*0130*/ 	.short	0x0007
        /*0132*/ 	.short	0x0030
        /*0134*/ 	.byte	0x00, 0xf0, 0x11, 0x00


	//----- nvinfo : EIATTR_KPARAM_INFO
	.align		4
.L_46:
        /*0138*/ 	.byte	0x04, 0x17
        /*013a*/ 	.short	(.L_48 - .L_47)
.L_47:
        /*013c*/ 	.word	0x00000000
        /*0140*/ 	.short	0x0006
        /*0142*/ 	.short	0x002c
        /*0144*/ 	.byte	0x00, 0xf0, 0x11, 0x00


	//----- nvinfo : EIATTR_KPARAM_INFO
	.align		4
.L_48:
        /*0148*/ 	.byte	0x04, 0x17
        /*014a*/ 	.short	(.L_50 - .L_49)
.L_49:
        /*014c*/ 	.word	0x00000000
        /*0150*/ 	.short	0x0005
        /*0152*/ 	.short	0x0028
        /*0154*/ 	.byte	0x00, 0xf0, 0x11, 0x00


	//----- nvinfo : EIATTR_KPARAM_INFO
	.align		4
.L_50:
        /*0158*/ 	.byte	0x04, 0x17
        /*015a*/ 	.short	(.L_52 - .L_51)
.L_51:
        /*015c*/ 	.word	0x00000000
        /*0160*/ 	.short	0x0004
        /*0162*/ 	.short	0x0020
        /*0164*/ 	.byte	0x00, 0xf4, 0x21, 0x00


	//----- nvinfo : EIATTR_KPARAM_INFO
	.align		4
.L_52:
        /*0168*/ 	.byte	0x04, 0x17
        /*016a*/ 	.short	(.L_54 - .L_53)
.L_53:
        /*016c*/ 	.word	0x00000000
        /*0170*/ 	.short	0x0003
        /*0172*/ 	.short	0x0018
        /*0174*/ 	.byte	0x00, 0xf4, 0x21, 0x00


	//----- nvinfo : EIATTR_KPARAM_INFO
	.align		4
.L_54:
        /*0178*/ 	.byte	0x04, 0x17
        /*017a*/ 	.short	(.L_56 - .L_55)
.L_55:
        /*017c*/ 	.word	0x00000000
        /*0180*/ 	.short	0x0002
        /*0182*/ 	.short	0x0010
        /*0184*/ 	.byte	0x00, 0xf4, 0x21, 0x00


	//----- nvinfo : EIATTR_KPARAM_INFO
	.align		4
.L_56:
        /*0188*/ 	.byte	0x04, 0x17
        /*018a*/ 	.short	(.L_58 - .L_57)
.L_57:
        /*018c*/ 	.word	0x00000000
        /*0190*/ 	.short	0x0001
        /*0192*/ 	.short	0x0008
        /*0194*/ 	.byte	0x00, 0xf4, 0x21, 0x00


	//----- nvinfo : EIATTR_KPARAM_INFO
	.align		4
.L_58:
        /*0198*/ 	.byte	0x04, 0x17
        /*019a*/ 	.short	(.L_60 - .L_59)
.L_59:
        /*019c*/ 	.word	0x00000000
        /*01a0*/ 	.short	0x0000
        /*01a2*/ 	.short	0x0000
        /*01a4*/ 	.byte	0x00, 0xf4, 0x21, 0x00


	//----- nvinfo : EIATTR_SPARSE_MMA_MASK
	.align		4
.L_60:
        /*01a8*/ 	.byte	0x03, 0x50
        /*01aa*/ 	.short	0x0000


	//----- nvinfo : EIATTR_MAXREG_COUNT
	.align		4
        /*01ac*/ 	.byte	0x03, 0x1b
        /*01ae*/ 	.short	0x00ff


	//----- nvinfo : EIATTR_NUM_BARRIERS
	.align		4
        /*01b0*/ 	.byte	0x02, 0x4c
        /*01b2*/ 	.byte	0x01
	.zero		1


	//----- nvinfo : EIATTR_MERCURY_ISA_VERSION
	.align		4
        /*01b4*/ 	.byte	0x03, 0x5f
        /*01b6*/ 	.short	0x0101


	//----- nvinfo : EIATTR_COOP_GROUP_MASK_REGIDS
	.align		4
        /*01b8*/ 	.byte	0x04, 0x29
        /*01ba*/ 	.short	(.L_62 - .L_61)


	//   ....[0]....
.L_61:
        /*01bc*/ 	.word	0xffffffff


	//   ....[1]....
        /*01c0*/ 	.word	0xffffffff


	//   ....[2]....
        /*01c4*/ 	.word	0xffffffff


	//   ....[3]....
        /*01c8*/ 	.word	0xffffffff


	//   ....[4]....
        /*01cc*/ 	.word	0xffffffff


	//   ....[5]....
        /*01d0*/ 	.word	0xffffffff


	//   ....[6]....
        /*01d4*/ 	.word	0xffffffff


	//   ....[7]....
        /*01d8*/ 	.word	0xffffffff


	//----- nvinfo : EIATTR_COOP_GROUP_INSTR_OFFSETS
	.align		4
.L_62:
        /*01dc*/ 	.byte	0x04, 0x28
        /*01de*/ 	.short	(.L_64 - .L_63)


	//   ....[0]....
.L_63:
        /*01e0*/ 	.word	0x00001530


	//   ....[1]....
        /*01e4*/ 	.word	0x000016a0


	//   ....[2]....
        /*01e8*/ 	.word	0x000016e0


	//   ....[3]....
        /*01ec*/ 	.word	0x00001750


	//   ....[4]....
        /*01f0*/ 	.word	0x00001d90


	//   ....[5]....
        /*01f4*/ 	.word	0x00001da0


	//   ....[6]....
        /*01f8*/ 	.word	0x00001df0


	//   ....[7]....
        /*01fc*/ 	.word	0x00001e10


	//----- nvinfo : EIATTR_EXIT_INSTR_OFFSETS
	.align		4
.L_64:
        /*0200*/ 	.byte	0x04, 0x1c
        /*0202*/ 	.short	(.L_66 - .L_65)


	//   ....[0]....
.L_65:
        /*0204*/ 	.word	0x00002f70


	//   ....[1]....
        /*0208*/ 	.word	0x00002fa0


	//----- nvinfo : EIATTR_REQNTID
	.align		4
.L_66:
        /*020c*/ 	.byte	0x04, 0x10
        /*020e*/ 	.short	(.L_68 - .L_67)
.L_67:
        /*0210*/ 	.word	0x00000100
        /*0214*/ 	.word	0x00000001
        /*0218*/ 	.word	0x00000001


	//----- nvinfo : EIATTR_CBANK_PARAM_SIZE
	.align		4
.L_68:
        /*021c*/ 	.byte	0x03, 0x19
        /*021e*/ 	.short	0x0088


	//----- nvinfo : EIATTR_PARAM_CBANK
	.align		4
        /*0220*/ 	.byte	0x04, 0x0a
        /*0222*/ 	.short	(.L_70 - .L_69)
	.align		4
.L_69:
        /*0224*/ 	.word	index@(.nv.constant0.attn_fwd)
        /*0228*/ 	.short	0x0210
        /*022a*/ 	.short	0x0088


	//----- nvinfo : EIATTR_SW_WAR
	.align		4
.L_70:
        /*022c*/ 	.byte	0x04, 0x36
        /*022e*/ 	.short	(.L_72 - .L_71)
.L_71:
        /*0230*/ 	.word	0x00000008
.L_72:


//--------------------- .nv.callgraph             --------------------------
	.section	.nv.callgraph,"",@"SHT_CUDA_CALLGRAPH"
	.align	4
	.sectionentsize	8
	.align		4
        /*0000*/ 	.word	0x00000000
	.align		4
        /*0004*/ 	.word	0xffffffff
	.align		4
        /*0008*/ 	.word	0x00000000
	.align		4
        /*000c*/ 	.word	0xfffffffe
	.align		4
        /*0010*/ 	.word	0x00000000
	.align		4
        /*0014*/ 	.word	0xfffffffd
	.align		4
        /*0018*/ 	.word	0x00000000
	.align		4
        /*001c*/ 	.word	0xfffffffc


//--------------------- .nv.constant4             --------------------------
	.section	.nv.constant4,"a",@progbits
	.align	8
	.align		8
.nv.constant4:
        /*0000*/ 	.dword	_$_str


//--------------------- .text.attn_fwd            --------------------------
	.section	.text.attn_fwd,"ax",@progbits
	.align	128
        .global         attn_fwd
        .type           attn_fwd,@function
        .size           attn_fwd,(.L_x_3 - attn_fwd)
        .other          attn_fwd,@"STO_CUDA_ENTRY STV_DEFAULT"
attn_fwd:
.text.attn_fwd:
[----:B------:R-:W-:Y:S08]  /*0000*/  LDC R1, c[0x0][0x28] ;  /* 0x00000a00ff017b82 */ /* 0x000ff00000000800 */
[----:B------:R-:W0:Y:S01]  /*0010*/  S2UR UR6, SR_CTAID.X ;  /* 0x00000000000679c3 */ /* 0x000e220000002500 */
[----:B------:R-:W1:Y:S01]  /*0020*/  S2R R0, SR_TID.X ;  /* 0x0000000000007919 */ /* 0x000e620000002100 */
[----:B------:R-:W-:Y:S01]  /*0030*/  ULDC.64 UR4, c[0x0][0x240] ;  /* 0x0000900000047ab9 */ /* 0x000fe20000000a00 */
[----:B------:R-:W-:-:S05]  /*0040*/  ULDC.64 UR20, c[0x0][0x208] ;  /* 0x0000820000147ab9 */ /* 0x000fca0000000a00 */
[----:B------:R-:W2:Y:S08]  /*0050*/  S2UR UR12, SR_CTAID.Y ;  /* 0x00000000000c79c3 */ /* 0x000eb00000002600 */
[----:B------:R-:W3:Y:S01]  /*0060*/  LDC R32, c[0x0][0x248] ;  /* 0x00009200ff207b82 */ /* 0x000ee20000000800 */
[----:B0-----:R-:W-:-:S07]  /*0070*/  USHF.L.U32 UR6, UR6, 0x7, URZ ;  /* 0x0000000706067899 */ /* 0x001fce000800063f */
[----:B------:R-:W0:Y:S01]  /*0080*/  LDC.64 R20, c[0x0][0x210] ;  /* 0x00008400ff147b82 */ /* 0x000e220000000a00 */
[----:B------:R-:W-:Y:S01]  /*0090*/  IMAD.U32 R3, RZ, RZ, UR6 ;  /* 0x00000006ff037e24 */ /* 0x000fe2000f8e00ff */
[----:B--2---:R-:W-:Y:S01]  /*00a0*/  UIMAD UR4, UR12, UR4, URZ ;  /* 0x000000040c0472a4 */ /* 0x004fe2000f8e023f */
[----:B-1----:R-:W-:-:S03]  /*00b0*/  SHF.R.U32.HI R4, RZ, 0x7, R0 ;  /* 0x00000007ff047819 */ /* 0x002fc60000011600 */
[----:B------:R-:W-:Y:S01]  /*00c0*/  LOP3.LUT R18, R3, 0x7f, R0, 0xf8, !PT ;  /* 0x0000007f03127812 */ /* 0x000fe200078ef800 */
[----:B------:R-:W-:Y:S01]  /*00d0*/  USHF.L.U32 UR7, UR4, 0x1, URZ ;  /* 0x0000000104077899 */ /* 0x000fe2000800063f */
[----:B------:R-:W-:-:S03]  /*00e0*/  SGXT.U32 R4, R4, 0x1 ;  /* 0x000000010404781a */ /* 0x000fc60000000000 */
[----:B------:R-:W-:Y:S01]  /*00f0*/  IMAD R2, R18, UR5, RZ ;  /* 0x0000000512027c24 */ /* 0x000fe2000f8e02ff */
[----:B------:R-:W-:Y:S01]  /*0100*/  UIMAD.WIDE UR4, UR4, 0x2, URZ ;  /* 0x00000002040478a5 */ /* 0x000fe2000f8e023f */
[----:B---3--:R-:W-:Y:S02]  /*0110*/  IMAD R5, R4, R32, RZ ;  /* 0x0000002004057224 */ /* 0x008fe400078e02ff */
[----:B------:R-:W-:Y:S02]  /*0120*/  IMAD.SHL.U32 R3, R2, 0x2, RZ ;  /* 0x0000000202037824 */ /* 0x000fe400078e00ff */
[----:B------:R-:W-:Y:S02]  /*0130*/  IMAD R7, R32, 0x2, R5 ;  /* 0x0000000220077824 */ /* 0x000fe400078e0205 */
[----:B------:R-:W-:Y:S01]  /*0140*/  IMAD.HI R2, R2, 0x2, RZ ;  /* 0x0000000202027827 */ /* 0x000fe200078e02ff */
[----:B0-----:R-:W-:-:S03]  /*0150*/  IADD3 R20, P0, P1, R3, UR7, R20 ;  /* 0x0000000703147c10 */ /* 0x001fc6000f91e014 */
[----:B------:R-:W-:Y:S01]  /*0160*/  IMAD R9, R32, 0x2, R7 ;  /* 0x0000000220097824 */ /* 0x000fe200078e0207 */
[----:B------:R-:W-:Y:S02]  /*0170*/  IADD3.X R30, R2, UR5, R21, P0, P1 ;  /* 0x00000005021e7c10 */ /* 0x000fe400087e2415 */
[-C--:B------:R-:W-:Y:S01]  /*0180*/  LEA R2, P0, R5, R20.reuse, 0x1 ;  /* 0x0000001405027211 */ /* 0x080fe200078008ff */
[C---:B------:R-:W-:Y:S01]  /*0190*/  IMAD R10, R32.reuse, 0x2, R9 ;  /* 0x00000002200a7824 */ /* 0x040fe200078e0209 */
[----:B------:R-:W-:Y:S02]  /*01a0*/  LEA R4, P1, R7, R20, 0x1 ;  /* 0x0000001407047211 */ /* 0x000fe400078208ff */
[----:B------:R-:W-:Y:S01]  /*01b0*/  LEA.HI.X.SX32 R3, R5, R30, 0x1, P0 ;  /* 0x0000001e05037211 */ /* 0x000fe200000f0eff */
[----:B------:R-:W-:Y:S01]  /*01c0*/  IMAD R11, R32, 0x2, R10 ;  /* 0x00000002200b7824 */ /* 0x000fe200078e020a */
[----:B------:R-:W-:Y:S02]  /*01d0*/  LEA R6, P0, R9, R20, 0x1 ;  /* 0x0000001409067211 */ /* 0x000fe400078008ff */
[----:B------:R-:W-:Y:S01]  /*01e0*/  LEA.HI.X.SX32 R5, R7, R30, 0x1, P1 ;  /* 0x0000001e07057211 */ /* 0x000fe200008f0eff */
[----:B------:R0:W2:Y:S01]  /*01f0*/  LDG.E.U16 R19, desc[UR20][R2.64] ;  /* 0x0000001402137981 */ /* 0x0000a2000c1e1500 */
[----:B------:R-:W-:Y:S01]  /*0200*/  LEA R8, P1, R10, R20, 0x1 ;  /* 0x000000140a087211 */ /* 0x000fe200078208ff */
[----:B------:R-:W-:Y:S01]  /*0210*/  IMAD R12, R32, 0x2, R11 ;  /* 0x00000002200c7824 */ /* 0x000fe200078e020b */
[-C--:B------:R-:W-:Y:S01]  /*0220*/  LEA.HI.X.SX32 R7, R9, R30.reuse, 0x1, P0 ;  /* 0x0000001e09077211 */ /* 0x080fe200000f0eff */
[----:B------:R1:W3:Y:S01]  /*0230*/  LDG.E.U16 R21, desc[UR20][R4.64] ;  /* 0x0000001404157981 */ /* 0x0002e2000c1e1500 */
[----:B------:R-:W-:-:S02]  /*0240*/  LEA.HI.X.SX32 R9, R10, R30, 0x1, P1 ;  /* 0x0000001e0a097211 */ /* 0x000fc400008f0eff */
[C---:B------:R-:W-:Y:S01]  /*0250*/  LEA R10, P0, R11.reuse, R20, 0x1 ;  /* 0x000000140b0a7211 */ /* 0x040fe200078008ff */
[----:B------:R-:W-:Y:S01]  /*0260*/  IMAD R13, R32, 0x2, R12 ;  /* 0x00000002200d7824 */ /* 0x000fe200078e020c */
[----:B------:R4:W5:Y:S02]  /*0270*/  LDG.E.U16 R22, desc[UR20][R6.64] ;  /* 0x0000001406167981 */ /* 0x000964000c1e1500 */
[----:B------:R-:W-:Y:S02]  /*0280*/  LEA.HI.X.SX32 R11, R11, R30, 0x1, P0 ;  /* 0x0000001e0b0b7211 */ /* 0x000fe400000f0eff */
[----:B0-----:R-:W-:Y:S01]  /*0290*/  LEA R2, P0, R12, R20, 0x1 ;  /* 0x000000140c027211 */ /* 0x001fe200078008ff */
[----:B------:R-:W-:Y:S01]  /*02a0*/  IMAD R14, R32, 0x2, R13 ;  /* 0x00000002200e7824 */ /* 0x000fe200078e020d */
[----:B------:R0:W5:Y:S02]  /*02b0*/  LDG.E.U16 R23, desc[UR20][R8.64] ;  /* 0x0000001408177981 */ /* 0x000164000c1e1500 */
[----:B------:R-:W-:Y:S01]  /*02c0*/  LEA.HI.X.SX32 R3, R12, R30, 0x1, P0 ;  /* 0x0000001e0c037211 */ /* 0x000fe200000f0eff */
[C---:B------:R-:W-:Y:S01]  /*02d0*/  IMAD R12, R32.reuse, 0x2, R14 ;  /* 0x00000002200c7824 */ /* 0x040fe200078e020e */
[C---:B-1----:R-:W-:Y:S01]  /*02e0*/  LEA R4, P0, R13.reuse, R20, 0x1 ;  /* 0x000000140d047211 */ /* 0x042fe200078008ff */
[----:B------:R1:W3:Y:S03]  /*02f0*/  LDG.E.U16 R24, desc[UR20][R10.64] ;  /* 0x000000140a187981 */ /* 0x0002e6000c1e1500 */
[----:B------:R-:W-:Y:S01]  /*0300*/  LEA.HI.X.SX32 R5, R13, R30, 0x1, P0 ;  /* 0x0000001e0d057211 */ /* 0x000fe200000f0eff */
[----:B------:R-:W-:Y:S01]  /*0310*/  IMAD R13, R32, 0x2, R12 ;  /* 0x00000002200d7824 */ /* 0x000fe200078e020c */
[-C--:B----4-:R-:W-:Y:S01]  /*0320*/  LEA R6, P0, R14, R20.reuse, 0x1 ;  /* 0x000000140e067211 */ /* 0x090fe200078008ff */
[----:B------:R4:W5:Y:S01]  /*0330*/  LDG.E.U16 R25, desc[UR20][R2.64] ;  /* 0x0000001402197981 */ /* 0x000962000c1e1500 */
[----:B0-----:R-:W-:Y:S01]  /*0340*/  LEA R8, P1, R12, R20, 0x1 ;  /* 0x000000140c087211 */ /* 0x001fe200078208ff */
[----:B------:R-:W-:Y:S01]  /*0350*/  IMAD R16, R32, 0x2, R13 ;  /* 0x0000000220107824 */ /* 0x000fe200078e020d */
[----:B------:R-:W-:Y:S01]  /*0360*/  LEA.HI.X.SX32 R7, R14, R30, 0x1, P0 ;  /* 0x0000001e0e077211 */ /* 0x000fe200000f0eff */
[----:B------:R0:W5:Y:S01]  /*0370*/  LDG.E.U16 R26, desc[UR20][R4.64] ;  /* 0x00000014041a7981 */ /* 0x000162000c1e1500 */
[C---:B-1----:R-:W-:Y:S01]  /*0380*/  LEA R10, P0, R13.reuse, R20, 0x1 ;  /* 0x000000140d0a7211 */ /* 0x042fe200078008ff */
[----:B------:R-:W-:Y:S01]  /*0390*/  IMAD R17, R32, 0x2, R16 ;  /* 0x0000000220117824 */ /* 0x000fe200078e0210 */
[-C--:B------:R-:W-:Y:S01]  /*03a0*/  LEA.HI.X.SX32 R9, R12, R30.reuse, 0x1, P1 ;  /* 0x0000001e0c097211 */ /* 0x080fe200008f0eff */
[----:B------:R1:W5:Y:S02]  /*03b0*/  LDG.E.U16 R27, desc[UR20][R6.64] ;  /* 0x00000014061b7981 */ /* 0x000364000c1e1500 */
[C---:B------:R-:W-:Y:S01]  /*03c0*/  IMAD R14, R32.reuse, 0x2, R17 ;  /* 0x00000002200e7824 */ /* 0x040fe200078e0211 */
[----:B------:R-:W-:Y:S01]  /*03d0*/  LEA.HI.X.SX32 R11, R13, R30, 0x1, P0 ;  /* 0x0000001e0d0b7211 */ /* 0x000fe200000f0eff */
[----:B------:R1:W5:Y:S02]  /*03e0*/  LDG.E.U16 R28, desc[UR20][R8.64] ;  /* 0x00000014081c7981 */ /* 0x000364000c1e1500 */
[----:B----4-:R-:W-:Y:S01]  /*03f0*/  IMAD R3, R32, 0x2, R14 ;  /* 0x0000000220037824 */ /* 0x010fe200078e020e */
[----:B------:R-:W-:-:S02]  /*0400*/  LEA R12, P0, R14, R20, 0x1 ;  /* 0x000000140e0c7211 */ /* 0x000fc400078008ff */
[----:B------:R4:W5:Y:S02]  /*0410*/  LDG.E.U16 R11, desc[UR20][R10.64] ;  /* 0x000000140a0b7981 */ /* 0x000964000c1e1500 */
[----:B------:R-:W-:Y:S02]  /*0420*/  LEA.HI.X.SX32 R13, R14, R30, 0x1, P0 ;  /* 0x0000001e0e0d7211 */ /* 0x000fe400000f0eff */
[CC--:B------:R-:W-:Y:S02]  /*0430*/  LEA R14, P1, R3.reuse, R20.reuse, 0x1 ;  /* 0x00000014030e7211 */ /* 0x0c0fe400078208ff */
[----:B------:R-:W-:Y:S01]  /*0440*/  LEA R2, P0, R16, R20, 0x1 ;  /* 0x0000001410027211 */ /* 0x000fe200078008ff */
[----:B------:R4:W5:Y:S01]  /*0450*/  LDG.E.U16 R12, desc[UR20][R12.64] ;  /* 0x000000140c0c7981 */ /* 0x000962000c1e1500 */
[----:B0-----:R-:W-:Y:S02]  /*0460*/  LEA R5, R32, R3, 0x1 ;  /* 0x0000000320057211 */ /* 0x001fe400078e08ff */
[----:B------:R-:W-:-:S02]  /*0470*/  LEA.HI.X.SX32 R15, R3, R30, 0x1, P1 ;  /* 0x0000001e030f7211 */ /* 0x000fc400008f0eff */
[----:B------:R-:W-:Y:S01]  /*0480*/  LEA.HI.X.SX32 R3, R16, R30, 0x1, P0 ;  /* 0x0000001e10037211 */ /* 0x000fe200000f0eff */
[----:B------:R-:W-:Y:S01]  /*0490*/  IMAD R16, R32, 0x2, R5 ;  /* 0x0000000220107824 */ /* 0x000fe200078e0205 */
[-C--:B-1----:R-:W-:Y:S01]  /*04a0*/  LEA R6, P1, R5, R20.reuse, 0x1 ;  /* 0x0000001405067211 */ /* 0x082fe200078208ff */
[----:B------:R-:W5:Y:S01]  /*04b0*/  LDG.E.U16 R14, desc[UR20][R14.64] ;  /* 0x000000140e0e7981 */ /* 0x000f62000c1e1500 */
[----:B------:R-:W-:Y:S02]  /*04c0*/  LEA R4, P0, R17, R20, 0x1 ;  /* 0x0000001411047211 */ /* 0x000fe400078008ff */
[----:B------:R-:W-:Y:S01]  /*04d0*/  LEA.HI.X.SX32 R7, R5, R30, 0x1, P1 ;  /* 0x0000001e05077211 */ /* 0x000fe200008f0eff */
[----:B------:R0:W5:Y:S01]  /*04e0*/  LDG.E.U16 R2, desc[UR20][R2.64] ;  /* 0x0000001402027981 */ /* 0x000162000c1e1500 */
[C---:B------:R-:W-:Y:S02]  /*04f0*/  LEA R8, P1, R16.reuse, R20, 0x1 ;  /* 0x0000001410087211 */ /* 0x040fe400078208ff */
[-C--:B------:R-:W-:Y:S01]  /*0500*/  LEA.HI.X.SX32 R5, R17, R30.reuse, 0x1, P0 ;  /* 0x0000001e11057211 */ /* 0x080fe200000f0eff */
[----:B------:R-:W5:Y:S01]  /*0510*/  LDG.E.U16 R6, desc[UR20][R6.64] ;  /* 0x0000001406067981 */ /* 0x000f62000c1e1500 */
[----:B------:R-:W-:-:S03]  /*0520*/  LEA.HI.X.SX32 R9, R16, R30, 0x1, P1 ;  /* 0x0000001e10097211 */ /* 0x000fc600008f0eff */
[----:B------:R1:W5:Y:S04]  /*0530*/  LDG.E.U16 R4, desc[UR20][R4.64] ;  /* 0x0000001404047981 */ /* 0x000368000c1e1500 */
[----:B------:R-:W5:Y:S01]  /*0540*/  LDG.E.U16 R8, desc[UR20][R8.64] ;  /* 0x0000001408087981 */ /* 0x000f62000c1e1500 */
[----:B------:R-:W1:Y:S01]  /*0550*/  S2UR UR4, SR_CgaCtaId ;  /* 0x00000000000479c3 */ /* 0x000e620000008800 */
[----:B----4-:R-:W-:Y:S01]  /*0560*/  SHF.R.S32.HI R10, RZ, 0x7, R0 ;  /* 0x00000007ff0a7819 */ /* 0x010fe20000011400 */
[----:B------:R-:W-:-:S03]  /*0570*/  UIADD3 UR22, UR6, 0x80, URZ ;  /* 0x0000008006167890 */ /* 0x000fc6000fffe03f */
[----:B------:R-:W-:Y:S01]  /*0580*/  SGXT R10, R10, 0x1 ;  /* 0x000000010a0a781a */ /* 0x000fe20000000200 */
[----:B------:R-:W-:Y:S01]  /*0590*/  IMAD.SHL.U32 R20, R0, 0x2, RZ ;  /* 0x0000000200147824 */ /* 0x000fe200078e00ff */
[----:B------:R-:W-:Y:S02]  /*05a0*/  UISETP.GE.AND UP0, UPT, UR22, 0x1, UPT ;  /* 0x000000011600788c */ /* 0x000fe4000bf06270 */
[----:B------:R-:W-:Y:S01]  /*05b0*/  LOP3.LUT R13, R10, 0x90, RZ, 0xc0, !PT ;  /* 0x000000900a0d7812 */ /* 0x000fe200078ec0ff */
[----:B0-----:R-:W-:Y:S01]  /*05c0*/  IMAD.SHL.U32 R3, R0, 0x40, RZ ;  /* 0x0000004000037824 */ /* 0x001fe200078e00ff */
[----:B------:R-:W-:Y:S02]  /*05d0*/  UMOV UR13, 0x400 ;  /* 0x00000400000d7882 */ /* 0x000fe40000000000 */
[----:B------:R-:W-:Y:S02]  /*05e0*/  LOP3.LUT R10, R13, 0x7e, R20, 0x78, !PT ;  /* 0x0000007e0d0a7812 */ /* 0x000fe400078e7814 */
[----:B------:R-:W-:-:S02]  /*05f0*/  PLOP3.LUT P0, PT, PT, PT, UP0, 0x80, 0x0 ;  /* 0x000000000000781c */ /* 0x000fc40003f0f008 */
[----:B------:R-:W-:Y:S01]  /*0600*/  LOP3.LUT R3, R10, 0x1000, R3, 0xf8, !PT ;  /* 0x000010000a037812 */ /* 0x000fe200078ef803 */
[----:B-1----:R-:W-:-:S03]  /*0610*/  ULEA UR13, UR4, UR13, 0x18 ;  /* 0x0000000d040d7291 */ /* 0x002fc6000f8ec03f */
[C---:B------:R-:W-:Y:S02]  /*0620*/  LOP3.LUT R10, R3.reuse, 0x20, RZ, 0x3c, !PT ;  /* 0x00000020030a7812 */ /* 0x040fe400078e3cff */
[C---:B------:R-:W-:Y:S02]  /*0630*/  LOP3.LUT R5, R3.reuse, 0x40, RZ, 0x3c, !PT ;  /* 0x0000004003057812 */ /* 0x040fe400078e3cff */
[----:B------:R-:W-:Y:S01]  /*0640*/  LOP3.LUT R7, R3, 0x60, RZ, 0x3c, !PT ;  /* 0x0000006003077812 */ /* 0x000fe200078e3cff */
[----:B------:R-:W-:Y:S01]  /*0650*/  IMAD.MOV.U32 R33, RZ, RZ, -0x800000 ;  /* 0xff800000ff217424 */ /* 0x000fe200078e00ff */
[----:B------:R-:W-:Y:S01]  /*0660*/  CS2R R40, SRZ ;  /* 0x0000000000287805 */ /* 0x000fe2000001ff00 */
[----:B------:R-:W-:Y:S01]  /*0670*/  IMAD.MOV.U32 R57, RZ, RZ, 0x3f800000 ;  /* 0x3f800000ff397424 */ /* 0x000fe200078e00ff */
[----:B------:R-:W-:Y:S01]  /*0680*/  CS2R R42, SRZ ;  /* 0x00000000002a7805 */ /* 0x000fe2000001ff00 */
[----:B------:R-:W-:Y:S01]  /*0690*/  IMAD.MOV.U32 R56, RZ, RZ, 0x3f800000 ;  /* 0x3f800000ff387424 */ /* 0x000fe200078e00ff */
[----:B------:R-:W-:Y:S01]  /*06a0*/  CS2R R44, SRZ ;  /* 0x00000000002c7805 */ /* 0x000fe2000001ff00 */
[----:B------:R-:W-:Y:S01]  /*06b0*/  IMAD.MOV.U32 R32, RZ, RZ, -0x800000 ;  /* 0xff800000ff207424 */ /* 0x000fe200078e00ff */
[----:B------:R-:W-:-:S02]  /*06c0*/  CS2R R46, SRZ ;  /* 0x00000000002e7805 */ /* 0x000fc4000001ff00 */
[----:B------:R-:W-:Y:S02]  /*06d0*/  CS2R R48, SRZ ;  /* 0x0000000000307805 */ /* 0x000fe4000001ff00 */
[----:B------:R-:W-:Y:S02]  /*06e0*/  CS2R R50, SRZ ;  /* 0x0000000000327805 */ /* 0x000fe4000001ff00 */
[----:B------:R-:W-:Y:S02]  /*06f0*/  CS2R R52, SRZ ;  /* 0x0000000000347805 */ /* 0x000fe4000001ff00 */
[----:B------:R-:W-:Y:S01]  /*0700*/  CS2R R54, SRZ ;  /* 0x0000000000367805 */ /* 0x000fe2000001ff00 */
[----:B--2---:R-:W-:Y:S04]  /*0710*/  STS.U16 [R3+UR13], R19 ;  /* 0x0000001303007988 */ /* 0x004fe8000800040d */
[----:B---3--:R-:W-:Y:S04]  /*0720*/  STS.U16 [R3+UR13+0x400], R24 ;  /* 0x0004001803007988 */ /* 0x008fe8000800040d */
[----:B-----5:R-:W-:Y:S04]  /*0730*/  STS.U16 [R3+UR13+0x800], R28 ;  /* 0x0008001c03007988 */ /* 0x020fe8000800040d */
[----:B------:R-:W-:Y:S04]  /*0740*/  STS.U16 [R3+UR13+0xc00], R12 ;  /* 0x000c000c03007988 */ /* 0x000fe8000800040d */
[----:B------:R-:W-:Y:S04]  /*0750*/  STS.U16 [R10+UR13+0x100], R21 ;  /* 0x000100150a007988 */ /* 0x000fe8000800040d */
[----:B------:R-:W-:Y:S04]  /*0760*/  STS.U16 [R10+UR13+0x500], R25 ;  /* 0x000500190a007988 */ /* 0x000fe8000800040d */
[----:B------:R-:W-:Y:S04]  /*0770*/  STS.U16 [R10+UR13+0x900], R11 ;  /* 0x0009000b0a007988 */ /* 0x000fe8000800040d */
[----:B------:R-:W-:Y:S04]  /*0780*/  STS.U16 [R10+UR13+0xd00], R14 ;  /* 0x000d000e0a007988 */ /* 0x000fe8000800040d */
[----:B------:R-:W-:Y:S04]  /*0790*/  STS.U16 [R5+UR13+0x200], R22 ;  /* 0x0002001605007988 */ /* 0x000fe8000800040d */
[----:B------:R-:W-:Y:S04]  /*07a0*/  STS.U16 [R5+UR13+0x600], R26 ;  /* 0x0006001a05007988 */ /* 0x000fe8000800040d */
[----:B------:R0:W-:Y:S04]  /*07b0*/  STS.U16 [R5+UR13+0xa00], R2 ;  /* 0x000a000205007988 */ /* 0x0001e8000800040d */
[----:B------:R1:W-:Y:S04]  /*07c0*/  STS.U16 [R5+UR13+0xe00], R6 ;  /* 0x000e000605007988 */ /* 0x0003e8000800040d */
[----:B------:R1:W-:Y:S04]  /*07d0*/  STS.U16 [R7+UR13+0x300], R23 ;  /* 0x0003001707007988 */ /* 0x0003e8000800040d */
[----:B------:R1:W-:Y:S01]  /*07e0*/  STS.U16 [R7+UR13+0x700], R27 ;  /* 0x0007001b07007988 */ /* 0x0003e2000800040d */
[----:B0-----:R-:W-:-:S03]  /*07f0*/  LOP3.LUT R2, R0, 0xff, RZ, 0xc0, !PT ;  /* 0x000000ff00027812 */ /* 0x001fc600078ec0ff */
[----:B------:R1:W-:Y:S04]  /*0800*/  STS.U16 [R7+UR13+0xb00], R4 ;  /* 0x000b000407007988 */ /* 0x0003e8000800040d */
[----:B------:R1:W-:Y:S01]  /*0810*/  STS.U16 [R7+UR13+0xf00], R8 ;  /* 0x000f000807007988 */ /* 0x0003e2000800040d */
[----:B------:R-:W-:Y:S05]  /*0820*/  @!P0 BRA `(.L_x_0) ;  /* 0x0000001400b48947 */ /* 0x000fea0003800000 */
[----:B------:R-:W-:Y:S01]  /*0830*/  IMAD.SHL.U32 R3, R2, 0x2, RZ ;  /* 0x0000000202037824 */ /* 0x000fe200078e00ff */
[--C-:B------:R-:W-:Y:S01]  /*0840*/  SHF.R.U32.HI R22, RZ, 0x2, R0.reuse ;  /* 0x00000002ff167819 */ /* 0x100fe20000011600 */
[----:B------:R-:W-:Y:S01]  /*0850*/  ULDC.64 UR14, c[0x0][0x250] ;  /* 0x00009400000e7ab9 */ /* 0x000fe20000000a00 */
[----:B------:R-:W-:Y:S01]  /*0860*/  SHF.R.U32.HI R2, RZ, 0x5, R0 ;  /* 0x00000005ff027819 */ /* 0x000fe20000011600 */
[----:B------:R-:W-:Y:S01]  /*0870*/  UIMAD UR14, UR12, UR14, URZ ;  /* 0x0000000e0c0e72a4 */ /* 0x000fe2000f8e023f */
[----:B------:R-:W-:Y:S01]  /*0880*/  LOP3.LUT R22, R3, 0x30, R22, 0x78, !PT ;  /* 0x0000003003167812 */ /* 0x000fe200078e7816 */
[----:B------:R-:W0:Y:S01]  /*0890*/  LDC R28, c[0x0][0x268] ;  /* 0x00009a00ff1c7b82 */ /* 0x000e220000000800 */
[----:B------:R-:W-:Y:S01]  /*08a0*/  LOP3.LUT R3, R0, 0x1f, RZ, 0xc0, !PT ;  /* 0x0000001f00037812 */ /* 0x000fe200078ec0ff */
[----:B------:R-:W-:Y:S01]  /*08b0*/  ULDC UR4, c[0x0][0x258] ;  /* 0x0000960000047ab9 */ /* 0x000fe20000000800 */
[----:B------:R-:W-:Y:S01]  /*08c0*/  R2UR UR23, R2 ;  /* 0x00000000021772ca */ /* 0x000fe200000e0000 */
[----:B------:R-:W-:Y:S01]  /*08d0*/  ULDC.64 UR16, c[0x0][0x260] ;  /* 0x0000980000107ab9 */ /* 0x000fe20000000a00 */
[----:B------:R-:W-:Y:S01]  /*08e0*/  LOP3.LUT R2, R0, 0xe0, RZ, 0xc0, !PT ;  /* 0x000000e000027812 */ /* 0x000fe200078ec0ff */
[----:B-1----:R-:W-:Y:S01]  /*08f0*/  IMAD R4, R3, UR4, RZ ;  /* 0x0000000403047c24 */ /* 0x002fe2000f8e02ff */
[----:B------:R-:W-:Y:S01]  /*0900*/  SHF.R.U32.HI R21, RZ, 0x2, R0 ;  /* 0x00000002ff157819 */ /* 0x000fe20000011600 */
[----:B------:R-:W-:Y:S01]  /*0910*/  USHF.L.U32 UR4, UR14, 0x1, URZ ;  /* 0x000000010e047899 */ /* 0x000fe2000800063f */
[----:B------:R-:W-:Y:S01]  /*0920*/  SHF.R.U32.HI R2, RZ, 0x1, R2 ;  /* 0x00000001ff027819 */ /* 0x000fe20000011602 */
[----:B------:R-:W-:Y:S01]  /*0930*/  UIMAD UR16, UR12, UR16, URZ ;  /* 0x000000100c1072a4 */ /* 0x000fe2000f8e023f */
[----:B------:R-:W-:Y:S01]  /*0940*/  SGXT.U32 R21, R21, 0x3 ;  /* 0x000000031515781a */ /* 0x000fe20000000000 */
[----:B------:R-:W-:Y:S01]  /*0950*/  IMAD R5, R3, UR17, RZ ;  /* 0x0000001103057c24 */ /* 0x000fe2000f8e02ff */
[----:B------:R-:W-:Y:S01]  /*0960*/  SHF.R.U32.HI R6, RZ, 0x5, R0 ;  /* 0x00000005ff067819 */ /* 0x000fe20000011600 */
[----:B------:R-:W-:Y:S01]  /*0970*/  USHF.L.U32 UR5, UR16, 0x1, URZ ;  /* 0x0000000110057899 */ /* 0x000fe2000800063f */
[----:B------:R-:W-:Y:S01]  /*0980*/  LOP3.LUT R21, R2, UR6, R21, 0xfe, !PT ;  /* 0x0000000602157c12 */ /* 0x000fe2000f8efe15 */
[----:B------:R-:W-:Y:S01]  /*0990*/  IMAD.SHL.U32 R2, R4, 0x2, RZ ;  /* 0x0000000204027824 */ /* 0x000fe200078e00ff */
[----:B------:R-:W-:Y:S01]  /*09a0*/  ULDC.64 UR8, c[0x0][0x218] ;  /* 0x0000860000087ab9 */ /* 0x000fe20000000a00 */
[----:B------:R-:W-:Y:S01]  /*09b0*/  IMAD.U32 R7, RZ, RZ, UR4 ;  /* 0x00000004ff077e24 */ /* 0x000fe2000f8e00ff */
[----:B------:R-:W-:Y:S01]  /*09c0*/  ULDC.64 UR10, c[0x0][0x220] ;  /* 0x00008800000a7ab9 */ /* 0x000fe20000000a00 */
[----:B------:R-:W-:Y:S01]  /*09d0*/  IMAD.SHL.U32 R3, R5, 0x2, RZ ;  /* 0x0000000205037824 */ /* 0x000fe200078e00ff */
[----:B------:R-:W-:Y:S01]  /*09e0*/  MOV R8, UR15 ;  /* 0x0000000f00087c02 */ /* 0x000fe20008000f00 */
[----:B------:R-:W-:Y:S01]  /*09f0*/  IMAD.U32 R24, RZ, RZ, UR5 ;  /* 0x00000005ff187e24 */ /* 0x000fe2000f8e00ff */
[----:B------:R-:W-:Y:S01]  /*0a00*/  IADD3 R10, P0, P1, R2, UR8, R7 ;  /* 0x00000008020a7c10 */ /* 0x000fe2000f91e007 */
[----:B------:R-:W-:Y:S01]  /*0a10*/  UIMAD.WIDE UR4, UR14, 0x2, URZ ;  /* 0x000000020e0478a5 */ /* 0x000fe2000f8e023f */
[----:B------:R-:W-:Y:S01]  /*0a20*/  SGXT.U32 R2, R6, 0x3 ;  /* 0x000000030602781a */ /* 0x000fe20000000000 */
[----:B------:R-:W-:Y:S01]  /*0a30*/  IMAD.U32 R13, RZ, RZ, UR15 ;  /* 0x0000000fff0d7e24 */ /* 0x000fe2000f8e00ff */
[----:B------:R-:W-:Y:S01]  /*0a40*/  IADD3 R24, P2, P3, R3, UR10, R24 ;  /* 0x0000000a03187c10 */ /* 0x000fe2000fb5e018 */
[----:B------:R-:W-:Y:S01]  /*0a50*/  UIMAD.WIDE UR6, UR16, 0x2, URZ ;  /* 0x00000002100678a5 */ /* 0x000fe2000f8e023f */
[----:B------:R-:W-:Y:S01]  /*0a60*/  IMAD.HI R4, R4, 0x2, RZ ;  /* 0x0000000204047827 */ /* 0x000fe200078e02ff */
[----:B------:R-:W-:-:S02]  /*0a70*/  LOP3.LUT R20, R20, 0x6, RZ, 0xc0, !PT ;  /* 0x0000000614147812 */ /* 0x000fc400078ec0ff */
[----:B------:R-:W-:Y:S02]  /*0a80*/  CS2R R40, SRZ ;  /* 0x0000000000287805 */ /* 0x000fe4000001ff00 */
[----:B------:R-:W-:Y:S01]  /*0a90*/  CS2R R42, SRZ ;  /* 0x00000000002a7805 */ /* 0x000fe2000001ff00 */
[C---:B------:R-:W-:Y:S01]  /*0aa0*/  IMAD R3, R2.reuse, UR15, RZ ;  /* 0x0000000f02037c24 */ /* 0x040fe2000f8e02ff */
[----:B------:R-:W-:Y:S01]  /*0ab0*/  CS2R R44, SRZ ;  /* 0x00000000002c7805 */ /* 0x000fe2000001ff00 */
[----:B0-----:R-:W-:Y:S01]  /*0ac0*/  IMAD R7, R2, R28, RZ ;  /* 0x0000001c02077224 */ /* 0x001fe200078e02ff */
[----:B------:R-:W-:Y:S01]  /*0ad0*/  CS2R R46, SRZ ;  /* 0x00000000002e7805 */ /* 0x000fe2000001ff00 */
[----:B------:R-:W-:Y:S01]  /*0ae0*/  IMAD R2, R8, 0x8, R3 ;  /* 0x0000000808027824 */ /* 0x000fe200078e0203 */
[----:B------:R-:W-:Y:S01]  /*0af0*/  CS2R R48, SRZ ;  /* 0x0000000000307805 */ /* 0x000fe2000001ff00 */
[----:B------:R-:W-:Y:S01]  /*0b00*/  IMAD.U32 R9, RZ, RZ, UR5 ;  /* 0x00000005ff097e24 */ /* 0x000fe2000f8e00ff */
[----:B------:R-:W-:Y:S01]  /*0b10*/  UIADD3 UR5, UR13, 0x2000, URZ ;  /* 0x000020000d057890 */ /* 0x000fe2000fffe03f */
[----:B------:R-:W-:Y:S01]  /*0b20*/  IMAD.HI R6, R5, 0x2, RZ ;  /* 0x0000000205067827 */ /* 0x000fe200078e02ff */
[----:B------:R-:W-:-:S02]  /*0b30*/  CS2R R50, SRZ ;  /* 0x0000000000327805 */ /* 0x000fc4000001ff00 */
[----:B------:R-:W-:Y:S02]  /*0b40*/  CS2R R52, SRZ ;  /* 0x0000000000347805 */ /* 0x000fe4000001ff00 */
[----:B------:R-:W-:Y:S01]  /*0b50*/  IADD3.X R8, R4, UR9, R9, P0, P1 ;  /* 0x0000000904087c10 */ /* 0x000fe200087e2409 */
[----:B------:R-:W-:Y:S01]  /*0b60*/  IMAD.U32 R12, RZ, RZ, UR15 ;  /* 0x0000000fff0c7e24 */ /* 0x000fe2000f8e00ff */
[-C--:B------:R-:W-:Y:S01]  /*0b70*/  LEA R16, P0, R3, R10.reuse, 0x1 ;  /* 0x0000000a03107211 */ /* 0x080fe200078008ff */
[----:B------:R-:W-:Y:S01]  /*0b80*/  IMAD R5, R13, 0x8, R2 ;  /* 0x000000080d057824 */ /* 0x000fe200078e0202 */
[----:B------:R-:W-:Y:S01]  /*0b90*/  LEA R14, P1, R2, R10, 0x1 ;  /* 0x0000000a020e7211 */ /* 0x000fe200078208ff */
[----:B------:R-:W-:Y:S01]  /*0ba0*/  IMAD.U32 R11, RZ, RZ, UR7 ;  /* 0x00000007ff0b7e24 */ /* 0x000fe2000f8e00ff */
[----:B------:R-:W-:Y:S01]  /*0bb0*/  LEA.HI.X.SX32 R17, R3, R8, 0x1, P0 ;  /* 0x0000000803117211 */ /* 0x000fe200000f0eff */
[----:B------:R-:W-:Y:S01]  /*0bc0*/  IMAD R19, R28, 0x8, R7 ;  /* 0x000000081c137824 */ /* 0x000fe200078e0207 */
[----:B------:R-:W-:Y:S01]  /*0bd0*/  USHF.R.U32.HI UR5, URZ, 0x4, UR5 ;  /* 0x000000043f057899 */ /* 0x000fe20008011605 */
[----:B------:R-:W-:Y:S01]  /*0be0*/  IMAD R4, R12, 0x8, R5 ;  /* 0x000000080c047824 */ /* 0x000fe200078e0205 */
[----:B------:R-:W-:Y:S01]  /*0bf0*/  IADD3.X R26, R6, UR11, R11, P2, P3 ;  /* 0x0000000b061a7c10 */ /* 0x000fe200097e640b */
[----:B------:R-:W-:Y:S01]  /*0c00*/  IMAD R23, R28, 0x8, R19 ;  /* 0x000000081c177824 */ /* 0x000fe200078e0213 */
[CC--:B------:R-:W-:Y:S01]  /*0c10*/  LEA R12, P2, R5.reuse, R10.reuse, 0x1 ;  /* 0x0000000a050c7211 */ /* 0x0c0fe200078408ff */
[----:B------:R-:W-:Y:S01]  /*0c20*/  USGXT.U32 UR8, UR5, 0xe ;  /* 0x0000000e0508789a */ /* 0x000fe20008000000 */
[----:B------:R-:W-:Y:S01]  /*0c30*/  LEA R10, P3, R4, R10, 0x1 ;  /* 0x0000000a040a7211 */ /* 0x000fe200078608ff */
[----:B------:R-:W-:Y:S01]  /*0c40*/  IMAD R3, R28, 0x8, R23 ;  /* 0x000000081c037824 */ /* 0x000fe200078e0217 */
[-C--:B------:R-:W-:Y:S01]  /*0c50*/  LEA.HI.X.SX32 R15, R2, R8.reuse, 0x1, P1 ;  /* 0x00000008020f7211 */ /* 0x080fe200008f0eff */
[----:B------:R-:W-:Y:S01]  /*0c60*/  IMAD.MOV.U32 R57, RZ, RZ, 0x3f800000 ;  /* 0x3f800000ff397424 */ /* 0x000fe200078e00ff */
[-C--:B------:R-:W-:Y:S01]  /*0c70*/  LEA.HI.X.SX32 R13, R5, R8.reuse, 0x1, P2 ;  /* 0x00000008050d7211 */ /* 0x080fe200010f0eff */
[----:B------:R-:W-:Y:S01]  /*0c80*/  IMAD.MOV.U32 R58, RZ, RZ, -0x800000 ;  /* 0xff800000ff3a7424 */ /* 0x000fe200078e00ff */
[----:B------:R-:W-:Y:S01]  /*0c90*/  LEA.HI.X.SX32 R11, R4, R8, 0x1, P3 ;  /* 0x00000008040b7211 */ /* 0x000fe200018f0eff */
[----:B------:R-:W-:Y:S01]  /*0ca0*/  IMAD.MOV.U32 R56, RZ, RZ, 0x3f800000 ;  /* 0x3f800000ff387424 */ /* 0x000fe200078e00ff */
[----:B------:R-:W-:-:S02]  /*0cb0*/  LEA R8, P0, R7, R24, 0x1 ;  /* 0x0000001807087211 */ /* 0x000fc400078008ff */
[----:B------:R-:W-:Y:S02]  /*0cc0*/  CS2R R54, SRZ ;  /* 0x0000000000367805 */ /* 0x000fe4000001ff00 */
[-C--:B------:R-:W-:Y:S01]  /*0cd0*/  LEA R6, P1, R19, R24.reuse, 0x1 ;  /* 0x0000001813067211 */ /* 0x080fe200078208ff */
[----:B------:R-:W-:Y:S01]  /*0ce0*/  UMOV UR10, 0xfffffffe ;  /* 0xfffffffe000a7882 */ /* 0x000fe20000000000 */
[-C--:B------:R-:W-:Y:S01]  /*0cf0*/  LEA R4, P2, R23, R24.reuse, 0x1 ;  /* 0x0000001817047211 */ /* 0x080fe200078408ff */
[----:B------:R-:W-:Y:S01]  /*0d00*/  UMOV UR11, 0x7fffffdf ;  /* 0x7fffffdf000b7882 */ /* 0x000fe20000000000 */
[----:B------:R-:W-:Y:S01]  /*0d10*/  LEA R2, P3, R3, R24, 0x1 ;  /* 0x0000001803027211 */ /* 0x000fe200078608ff */
[----:B------:R-:W-:Y:S01]  /*0d20*/  UMOV UR9, URZ ;  /* 0x0000003f00097c82 */ /* 0x000fe20008000000 */
[-C--:B------:R-:W-:Y:S01]  /*0d30*/  LEA.HI.X.SX32 R9, R7, R26.reuse, 0x1, P0 ;  /* 0x0000001a07097211 */ /* 0x080fe200000f0eff */
[----:B------:R-:W-:Y:S01]  /*0d40*/  UMOV UR6, URZ ;  /* 0x0000003f00067c82 */ /* 0x000fe20008000000 */
[-C--:B------:R-:W-:Y:S01]  /*0d50*/  LEA.HI.X.SX32 R7, R19, R26.reuse, 0x1, P1 ;  /* 0x0000001a13077211 */ /* 0x080fe200008f0eff */
[----:B------:R-:W-:Y:S01]  /*0d60*/  UMOV UR7, URZ ;  /* 0x0000003f00077c82 */ /* 0x000fe20008000000 */
[-C--:B------:R-:W-:Y:S01]  /*0d70*/  LEA.HI.X.SX32 R5, R23, R26.reuse, 0x1, P2 ;  /* 0x0000001a17057211 */ /* 0x080fe200010f0eff */
[----:B------:R-:W-:Y:S01]  /*0d80*/  UMOV UR4, URZ ;  /* 0x0000003f00047c82 */ /* 0x000fe20008000000 */
[----:B------:R-:W-:Y:S01]  /*0d90*/  LEA.HI.X.SX32 R3, R3, R26, 0x1, P3 ;  /* 0x0000001a03037211 */ /* 0x000fe200018f0eff */
[----:B------:R-:W-:Y:S01]  /*0da0*/  UIADD3.64 UR10, UR8, -UR10, URZ ;  /* 0x8000000a080a7297 */ /* 0x000fe2000fffe03f */
[----:B------:R-:W-:Y:S01]  /*0db0*/  MOV R23, 0xff800000 ;  /* 0xff80000000177802 */ /* 0x000fe20000000f00 */
[----:B------:R-:W-:Y:S01]  /*0dc0*/  UMOV UR5, URZ ;  /* 0x0000003f00057c82 */ /* 0x000fe20008000000 */
[----:B------:R-:W-:Y:S01]  /*0dd0*/  LOP3.LUT R19, R21, 0x8, RZ, 0xfc, !PT ;  /* 0x0000000815137812 */ /* 0x000fe200078efcff */
[----:B------:R-:W-:Y:S01]  /*0de0*/  ULDC UR14, c[0x0][0x238] ;  /* 0x00008e00000e7ab9 */ /* 0x000fe20000000800 */
[----:B------:R-:W-:Y:S01]  /*0df0*/  UMOV UR26, UR8 ;  /* 0x00000008001a7c82 */ /* 0x000fe20008000000 */
[----:B------:R-:W-:-:S06]  /*0e00*/  UMOV UR27, 0x80000020 ;  /* 0x80000020001b7882 */ /* 0x000fcc0000000000 */
.L_x_1:
[----:B------:R-:W-:Y:S02]  /*0e10*/  IMAD.U32 R25, RZ, RZ, UR4 ;  /* 0x00000004ff197e24 */ /* 0x000fe4000f8e00ff */
[----:B------:R-:W-:Y:S02]  /*0e20*/  IMAD.U32 R27, RZ, RZ, UR4 ;  /* 0x00000004ff1b7e24 */ /* 0x000fe4000f8e00ff */
[----:B------:R-:W-:Y:S02]  /*0e30*/  IMAD.U32 R29, RZ, RZ, UR4 ;  /* 0x00000004ff1d7e24 */ /* 0x000fe4000f8e00ff */
[----:B------:R-:W-:Y:S02]  /*0e40*/  IMAD.U32 R31, RZ, RZ, UR4 ;  /* 0x00000004ff1f7e24 */ /* 0x000fe4000f8e00ff */
[----:B------:R-:W-:-:S04]  /*0e50*/  IMAD.WIDE R24, R25, 0x2, R16 ;  /* 0x0000000219187825 */ /* 0x000fc800078e0210 */
[----:B------:R-:W-:Y:S02]  /*0e60*/  IMAD.WIDE R26, R27, 0x2, R14 ;  /* 0x000000021b1a7825 */ /* 0x000fe400078e020e */
[----:B------:R-:W2:Y:S02]  /*0e70*/  LDG.E.U16 R25, desc[UR20][R24.64] ;  /* 0x0000001418197981 */ /* 0x000ea4000c1e1500 */
[----:B------:R-:W-:Y:S02]  /*0e80*/  IMAD.WIDE R28, R29, 0x2, R12 ;  /* 0x000000021d1c7825 */ /* 0x000fe400078e020c */
[----:B------:R-:W3:Y:S02]  /*0e90*/  LDG.E.U16 R27, desc[UR20][R26.64] ;  /* 0x000000141a1b7981 */ /* 0x000ee4000c1e1500 */
[----:B------:R-:W-:Y:S02]  /*0ea0*/  IMAD.WIDE R30, R31, 0x2, R10 ;  /* 0x000000021f1e7825 */ /* 0x000fe400078e020a */
[----:B------:R-:W4:Y:S04]  /*0eb0*/  LDG.E.U16 R59, desc[UR20][R28.64] ;  /* 0x000000141c3b7981 */ /* 0x000f28000c1e1500 */
[----:B------:R-:W5:Y:S01]  /*0ec0*/  LDG.E.U16 R63, desc[UR20][R30.64] ;  /* 0x000000141e3f7981 */ /* 0x000f62000c1e1500 */
[----:B------:R-:W-:Y:S01]  /*0ed0*/  BAR.SYNC.DEFER_BLOCKING 0x0 ;  /* 0x0000000000007b1d */ /* 0x000fe20000010000 */
[----:B------:R-:W-:-:S04]  /*0ee0*/  IMAD.U32 R61, RZ, RZ, UR5 ;  /* 0x00000005ff3d7e24 */ /* 0x000fc8000f8e00ff */
[----:B------:R-:W-:Y:S01]  /*0ef0*/  IMAD.WIDE R60, R61, 0x2, R8 ;  /* 0x000000023d3c7825 */ /* 0x000fe200078e0208 */
[----:B------:R-:W-:-:S04]  /*0f00*/  USHF.L.U32 UR8, UR23, 0x6, URZ ;  /* 0x0000000617087899 */ /* 0x000fc8000800063f */
[----:B------:R-:W-:-:S04]  /*0f10*/  ULOP3.LUT UR8, UR8, 0x100, URZ, 0xc0, !UPT ;  /* 0x0000010008087892 */ /* 0x000fc8000f8ec03f */
[----:B------:R-:W-:Y:S01]  /*0f20*/  ULEA.HI UR8, UR13, UR8, URZ, 0x1c ;  /* 0x000000080d087291 */ /* 0x000fe2000f8fe03f */
[----:B------:R-:W-:Y:S02]  /*0f30*/  IMAD.U32 R67, RZ, RZ, UR5 ;  /* 0x00000005ff437e24 */ /* 0x000fe4000f8e00ff */
[----:B------:R-:W-:Y:S01]  /*0f40*/  IMAD.U32 R65, RZ, RZ, UR5 ;  /* 0x00000005ff417e24 */ /* 0x000fe2000f8e00ff */
[----:B------:R-:W-:Y:S01]  /*0f50*/  ULOP3.LUT UR8, UR8, 0x3fff, URZ, 0xc0, !UPT ;  /* 0x00003fff08087892 */ /* 0x000fe2000f8ec03f */
[----:B------:R-:W-:Y:S01]  /*0f60*/  IMAD.WIDE R66, R67, 0x2, R6 ;  /* 0x0000000243427825 */ /* 0x000fe200078e0206 */
[----:B------:R-:W-:-:S03]  /*0f70*/  UMOV UR25, 0x40000040 ;  /* 0x4000004000197882 */ /* 0x000fc60000000000 */
[----:B------:R-:W-:Y:S02]  /*0f80*/  IMAD.WIDE R64, R65, 0x2, R4 ;  /* 0x0000000241407825 */ /* 0x000fe400078e0204 */
[----:B------:R-:W-:Y:S01]  /*0f90*/  UMOV UR24, UR8 ;  /* 0x0000000800187c82 */ /* 0x000fe20008000000 */
[----:B------:R-:W-:Y:S01]  /*0fa0*/  UMOV UR18, 0x80 ;  /* 0x0000008000127882 */ /* 0x000fe20000000000 */
[----:B------:R-:W-:Y:S01]  /*0fb0*/  UMOV UR19, 0x40000040 ;  /* 0x4000004000137882 */ /* 0x000fe20000000000 */
[----:B------:R-:W-:Y:S01]  /*0fc0*/  UMOV UR9, URZ ;  /* 0x0000003f00097c82 */ /* 0x000fe20008000000 */
[----:B--2---:R-:W-:Y:S04]  /*0fd0*/  STS.U16 [R22+UR13+0x2000], R25 ;  /* 0x0020001916007988 */ /* 0x004fe8000800040d */
[----:B---3--:R0:W-:Y:S04]  /*0fe0*/  STS.U16 [R22+UR13+0x2200], R27 ;  /* 0x0022001b16007988 */ /* 0x0081e8000800040d */
[----:B----4-:R-:W-:Y:S04]  /*0ff0*/  STS.U16 [R22+UR13+0x2400], R59 ;  /* 0x0024003b16007988 */ /* 0x010fe8000800040d */
[----:B-----5:R1:W-:Y:S01]  /*1000*/  STS.U16 [R22+UR13+0x2600], R63 ;  /* 0x0026003f16007988 */ /* 0x0203e2000800040d */
[----:B------:R2:W-:Y:S06]  /*1010*/  MEMBAR.ALL.CTA ;  /* 0x0000000000007992 */ /* 0x0005ec0000008000 */
[----:B--2---:R-:W2:Y:S02]  /*1020*/  FENCE.VIEW.ASYNC.S ;  /* 0x00000000000073c6 */ /* 0x004ea40000000000 */
[----:B--2---:R-:W-:Y:S06]  /*1030*/  BAR.SYNC.DEFER_BLOCKING 0x0 ;  /* 0x0000000000007b1d */ /* 0x004fec0000010000 */
[----:B------:R2:W3:Y:S01]  /*1040*/  LDG.E.U16 R69, desc[UR20][R60.64] ;  /* 0x000000143c457981 */ /* 0x0004e2000c1e1500 */
[----:B0-----:R-:W-:-:S03]  /*1050*/  WARPGROUP.ARRIVE ;  /* 0x00000000000079c5 */ /* 0x001fc60000000000 */
[----:B-1----:R-:W4:Y:S03]  /*1060*/  LDG.E.U16 R63, desc[UR20][R66.64] ;  /* 0x00000014423f7981 */ /* 0x002f26000c1e1500 */
[----:B------:R-:W-:Y:S01]  /*1070*/  HGMMA.64x32x16.F32 R24, gdesc[UR24].tnspA, RZ, !UPT ;  /* 0x20600000181879f0 */ /* 0x000fe2000c7008ff */
[----:B------:R-:W5:Y:S01]  /*1080*/  LDG.E.U16 R59, desc[UR20][R64.64] ;  /* 0x00000014403b7981 */ /* 0x000f62000c1e1500 */
[----:B--2---:R-:W-:-:S04]  /*1090*/  IMAD.U32 R61, RZ, RZ, UR5 ;  /* 0x00000005ff3d7e24 */ /* 0x004fc8000f8e00ff */
[----:B------:R-:W-:-:S06]  /*10a0*/  IMAD.WIDE R60, R61, 0x2, R2 ;  /* 0x000000023d3c7825 */ /* 0x000fcc00078e0202 */
[----:B------:R0:W2:Y:S01]  /*10b0*/  LDG.E.U16 R61, desc[UR20][R60.64] ;  /* 0x000000143c3d7981 */ /* 0x0000a2000c1e1500 */
[----:B------:R-:W-:Y:S01]  /*10c0*/  UIADD3.64 UR8, UR8, UR18, URZ ;  /* 0x0000001208087297 */ /* 0x000fe2000fffe03f */
[----:B------:R-:W-:-:S08]  /*10d0*/  IADD3 R62, P4, R20, UR6, RZ ;  /* 0x00000006143e7c10 */ /* 0x000fd0000ff9e0ff */
[----:B------:R-:W-:Y:S01]  /*10e0*/  HGMMA.64x32x16.F32 R24, gdesc[UR8].tnspA, R24, gsb0 ;  /* 0x20600000081879f0 */ /* 0x000fe20008000818 */
[----:B------:R-:W-:Y:S01]  /*10f0*/  IADD3 R68, P5, R62, 0x9, RZ ;  /* 0x000000093e447810 */ /* 0x000fe20007fbe0ff */
[----:B0-----:R-:W-:-:S03]  /*1100*/  IMAD.X R60, RZ, RZ, UR7, P4 ;  /* 0x00000007ff3c7e24 */ /* 0x001fc6000a0e06ff */
[C---:B------:R-:W-:Y:S01]  /*1110*/  ISETP.GT.U32.AND P3, PT, R68.reuse, R21, PT ;  /* 0x000000154400720c */ /* 0x040fe20003f64070 */
[--C-:B------:R-:W-:Y:S01]  /*1120*/  IMAD.X R64, RZ, RZ, R60.reuse, P5 ;  /* 0x000000ffff407224 */ /* 0x100fe200028e063c */
[----:B------:R-:W-:Y:S02]  /*1130*/  ISETP.GT.U32.AND P0, PT, R68, R19, PT ;  /* 0x000000134400720c */ /* 0x000fe40003f04070 */
[----:B------:R-:W-:Y:S02]  /*1140*/  IADD3 R66, P1, R62, 0x10, RZ ;  /* 0x000000103e427810 */ /* 0x000fe40007f3e0ff */
[C---:B------:R-:W-:Y:S02]  /*1150*/  ISETP.GT.U32.AND.EX P3, PT, R64.reuse, RZ, PT, P3 ;  /* 0x000000ff4000720c */ /* 0x040fe40003f64130 */
[----:B------:R-:W-:Y:S02]  /*1160*/  ISETP.GT.U32.AND.EX P0, PT, R64, RZ, PT, P0 ;  /* 0x000000ff4000720c */ /* 0x000fe40003f04100 */
[----:B------:R-:W-:Y:S01]  /*1170*/  IADD3 R64, P5, R62, 0x11, RZ ;  /* 0x000000113e407810 */ /* 0x000fe20007fbe0ff */
[----:B------:R-:W-:-:S03]  /*1180*/  IMAD.X R65, RZ, RZ, R60, P1 ;  /* 0x000000ffff417224 */ /* 0x000fc600008e063c */
[C---:B------:R-:W-:Y:S02]  /*1190*/  ISETP.GT.U32.AND P1, PT, R64.reuse, R21, PT ;  /* 0x000000154000720c */ /* 0x040fe40003f24070 */
[----:B------:R-:W-:Y:S02]  /*11a0*/  ISETP.GT.U32.AND P4, PT, R64, R19, PT ;  /* 0x000000134000720c */ /* 0x000fe40003f84070 */
[----:B------:R-:W-:Y:S02]  /*11b0*/  IADD3.X R64, RZ, R60, RZ, P5, !PT ;  /* 0x0000003cff407210 */ /* 0x000fe40002ffe4ff */
[----:B------:R-:W-:Y:S02]  /*11c0*/  ISETP.GT.U32.AND P2, PT, R66, R21, PT ;  /* 0x000000154200720c */ /* 0x000fe40003f44070 */
[C---:B------:R-:W-:Y:S02]  /*11d0*/  ISETP.GT.U32.AND.EX P1, PT, R64.reuse, RZ, PT, P1 ;  /* 0x000000ff4000720c */ /* 0x040fe40003f24110 */
[----:B------:R-:W-:-:S02]  /*11e0*/  ISETP.GT.U32.AND.EX P4, PT, R64, RZ, PT, P4 ;  /* 0x000000ff4000720c */ /* 0x000fc40003f84140 */
[----:B------:R-:W-:Y:S02]  /*11f0*/  IADD3 R64, P5, R62, 0x18, RZ ;  /* 0x000000183e407810 */ /* 0x000fe40007fbe0ff */
[-C--:B------:R-:W-:Y:S02]  /*1200*/  ISETP.GT.U32.AND P6, PT, R66, R19.reuse, PT ;  /* 0x000000134200720c */ /* 0x080fe40003fc4070 */
[C---:B------:R-:W-:Y:S01]  /*1210*/  ISETP.GT.U32.AND.EX P2, PT, R65.reuse, RZ, PT, P2 ;  /* 0x000000ff4100720c */ /* 0x040fe20003f44120 */
[----:B------:R-:W-:Y:S01]  /*1220*/  IMAD.X R66, RZ, RZ, R60, P5 ;  /* 0x000000ffff427224 */ /* 0x000fe200028e063c */
[----:B------:R-:W-:Y:S02]  /*1230*/  ISETP.GT.U32.AND.EX P6, PT, R65, RZ, PT, P6 ;  /* 0x000000ff4100720c */ /* 0x000fe40003fc4160 */
[----:B------:R-:W-:Y:S01]  /*1240*/  ISETP.GT.U32.AND P5, PT, R64, R19, PT ;  /* 0x000000134000720c */ /* 0x000fe20003fa4070 */
[----:B------:R-:W-:Y:S02]  /*1250*/  WARPGROUP.DEPBAR.LE gsb0, 0x0 ;  /* 0x00008000000079c5 */ /* 0x000fe40000010000 */
[----:B------:R-:W-:Y:S01]  /*1260*/  BAR.SYNC.DEFER_BLOCKING 0x0 ;  /* 0x0000000000007b1d */ /* 0x000fe20000010000 */
[----:B------:R-:W-:Y:S01]  /*1270*/  FMUL R65, R34, UR14 ;  /* 0x0000000e22417c20 */ /* 0x000fe20008400000 */
[----:B------:R-:W-:Y:S01]  /*1280*/  FMUL R67, R38, UR14 ;  /* 0x0000000e26437c20 */ /* 0x000fe20008400000 */
[----:B------:R-:W-:Y:S01]  /*1290*/  ISETP.GT.U32.AND.EX P5, PT, R66, RZ, PT, P5 ;  /* 0x000000ff4200720c */ /* 0x000fe20003fa4150 */
[----:B------:R-:W-:-:S02]  /*12a0*/  FMUL R35, R35, UR14 ;  /* 0x0000000e23237c20 */ /* 0x000fc40008400000 */
[----:B------:R-:W-:Y:S02]  /*12b0*/  FSEL R65, R65, -INF , !P6 ;  /* 0xff80000041417808 */ /* 0x000fe40007000000 */
[C---:B------:R-:W-:Y:S02]  /*12c0*/  IADD3 R34, P6, R62.reuse, 0x8, RZ ;  /* 0x000000083e227810 */ /* 0x040fe40007fde0ff */
[----:B------:R-:W-:Y:S02]  /*12d0*/  FSEL R67, R67, -INF , !P5 ;  /* 0xff80000043437808 */ /* 0x000fe40006800000 */
[----:B------:R-:W-:Y:S02]  /*12e0*/  FSEL R35, R35, -INF , !P4 ;  /* 0xff80000023237808 */ /* 0x000fe40006000000 */
[----:B------:R-:W-:Y:S02]  /*12f0*/  ISETP.GE.U32.AND P5, PT, R62, R19, PT ;  /* 0x000000133e00720c */ /* 0x000fe40003fa6070 */
[----:B------:R-:W-:Y:S01]  /*1300*/  ISETP.GT.U32.AND P4, PT, R34, R21, PT ;  /* 0x000000152200720c */ /* 0x000fe20003f84070 */
[----:B------:R-:W-:Y:S01]  /*1310*/  IMAD.X R34, RZ, RZ, R60, P6 ;  /* 0x000000ffff227224 */ /* 0x000fe200030e063c */
[----:B------:R-:W-:-:S02]  /*1320*/  ISETP.GE.U32.AND.EX P5, PT, R60, RZ, PT, P5 ;  /* 0x000000ff3c00720c */ /* 0x000fc40003fa6150 */
[----:B------:R-:W-:Y:S02]  /*1330*/  ISETP.GT.U32.AND P6, PT, R62, R19, PT ;  /* 0x000000133e00720c */ /* 0x000fe40003fc4070 */
[----:B------:R-:W-:Y:S01]  /*1340*/  ISETP.GT.U32.AND.EX P4, PT, R34, RZ, PT, P4 ;  /* 0x000000ff2200720c */ /* 0x000fe20003f84140 */
[----:B------:R-:W-:Y:S01]  /*1350*/  FMUL R34, R26, UR14 ;  /* 0x0000000e1a227c20 */ /* 0x000fe20008400000 */
[----:B------:R-:W-:Y:S01]  /*1360*/  ISETP.GT.U32.AND.EX P6, PT, R60, RZ, PT, P6 ;  /* 0x000000ff3c00720c */ /* 0x000fe20003fc4160 */
[----:B------:R-:W-:-:S03]  /*1370*/  FMUL R31, R31, UR14 ;  /* 0x0000000e1f1f7c20 */ /* 0x000fc60008400000 */
[----:B------:R-:W-:Y:S02]  /*1380*/  FSEL R34, R34, -INF , !P6 ;  /* 0xff80000022227808 */ /* 0x000fe40007000000 */
[----:B------:R-:W-:Y:S02]  /*1390*/  FSEL R31, R31, -INF , !P0 ;  /* 0xff8000001f1f7808 */ /* 0x000fe40004000000 */
[----:B------:R-:W-:-:S05]  /*13a0*/  IADD3 R26, P6, R62, 0x19, RZ ;  /* 0x000000193e1a7810 */ /* 0x000fca0007fde0ff */
[----:B------:R-:W-:Y:S01]  /*13b0*/  IMAD.X R38, RZ, RZ, R60, P6 ;  /* 0x000000ffff267224 */ /* 0x000fe200030e063c */
[----:B------:R-:W-:-:S04]  /*13c0*/  ISETP.GT.U32.AND P6, PT, R26, R19, PT ;  /* 0x000000131a00720c */ /* 0x000fc80003fc4070 */
[----:B------:R-:W-:Y:S01]  /*13d0*/  ISETP.GT.U32.AND.EX P6, PT, R38, RZ, PT, P6 ;  /* 0x000000ff2600720c */ /* 0x000fe20003fc4160 */
[----:B------:R-:W-:Y:S01]  /*13e0*/  FMUL R24, R24, UR14 ;  /* 0x0000000e18187c20 */ /* 0x000fe20008400000 */
[----:B------:R-:W-:Y:S01]  /*13f0*/  FMUL R25, R25, UR14 ;  /* 0x0000000e19197c20 */ /* 0x000fe20008400000 */
[----:B------:R-:W-:Y:S01]  /*1400*/  ISETP.GT.U32.AND P0, PT, R64, R21, PT ;  /* 0x000000154000720c */ /* 0x000fe20003f04070 */
[----:B------:R-:W-:-:S03]  /*1410*/  FMUL R36, R36, UR14 ;  /* 0x0000000e24247c20 */ /* 0x000fc60008400000 */
[----:B------:R-:W-:Y:S01]  /*1420*/  ISETP.GT.U32.AND.EX P0, PT, R66, RZ, PT, P0 ;  /* 0x000000ff4200720c */ /* 0x000fe20003f04100 */
[----:B---3--:R0:W-:Y:S02]  /*1430*/  STS.U16 [R22+UR13+0x2000], R69 ;  /* 0x0020004516007988 */ /* 0x0081e4000800040d */
[----:B0-----:R-:W-:Y:S01]  /*1440*/  FMUL R69, R27, UR14 ;  /* 0x0000000e1b457c20 */ /* 0x001fe20008400000 */
[----:B------:R-:W-:-:S04]  /*1450*/  FMUL R27, R39, UR14 ;  /* 0x0000000e271b7c20 */ /* 0x000fc80008400000 */
[----:B------:R-:W-:Y:S02]  /*1460*/  FSEL R69, R69, -INF , !P5 ;  /* 0xff80000045457808 */ /* 0x000fe40006800000 */
[----:B------:R-:W-:Y:S01]  /*1470*/  ISETP.GT.U32.AND P5, PT, R62, R21, PT ;  /* 0x000000153e00720c */ /* 0x000fe20003fa4070 */
[----:B------:R-:W-:-:S03]  /*1480*/  FMUL R39, R30, UR14 ;  /* 0x0000000e1e277c20 */ /* 0x000fc60008400000 */
[----:B------:R-:W-:Y:S02]  /*1490*/  ISETP.GT.U32.AND.EX P5, PT, R60, RZ, PT, P5 ;  /* 0x000000ff3c00720c */ /* 0x000fe40003fa4150 */
[----:B------:R-:W-:Y:S02]  /*14a0*/  FMNMX R30, R34, R69, !PT ;  /* 0x00000045221e7209 */ /* 0x000fe40007800000 */
[----:B------:R-:W-:-:S04]  /*14b0*/  FSEL R39, R39, -INF , !P5 ;  /* 0xff80000027277808 */ /* 0x000fc80006800000 */
[----:B------:R-:W-:-:S04]  /*14c0*/  FMNMX R30, R39, R30, !PT ;  /* 0x0000001e271e7209 */ /* 0x000fc80007800000 */
[----:B------:R-:W-:-:S04]  /*14d0*/  FMNMX R30, R31, R30, !PT ;  /* 0x0000001e1f1e7209 */ /* 0x000fc80007800000 */
[----:B------:R-:W-:-:S04]  /*14e0*/  FMNMX R30, R65, R30, !PT ;  /* 0x0000001e411e7209 */ /* 0x000fc80007800000 */
[----:B------:R-:W-:Y:S02]  /*14f0*/  FMNMX R30, R35, R30, !PT ;  /* 0x0000001e231e7209 */ /* 0x000fe40007800000 */
[----:B------:R-:W-:Y:S02]  /*1500*/  FSEL R27, R27, -INF , !P6 ;  /* 0xff8000001b1b7808 */ /* 0x000fe40007000000 */
[----:B------:R-:W-:-:S04]  /*1510*/  FMNMX R30, R67, R30, !PT ;  /* 0x0000001e431e7209 */ /* 0x000fc80007800000 */
[----:B------:R-:W-:-:S05]  /*1520*/  FMNMX R30, R27, R30, !PT ;  /* 0x0000001e1b1e7209 */ /* 0x000fca0007800000 */
[----:B------:R-:W0:Y:S01]  /*1530*/  SHFL.BFLY PT, R71, R30, 0x2, 0x1f ;  /* 0x0c401f001e477f89 */ /* 0x000e2200000e0000 */
[-C--:B------:R-:W-:Y:S02]  /*1540*/  ISETP.GE.U32.AND P6, PT, R62, R21.reuse, PT ;  /* 0x000000153e00720c */ /* 0x080fe40003fc6070 */
[----:B------:R-:W-:Y:S02]  /*1550*/  FSEL R24, R24, -INF , !P5 ;  /* 0xff80000018187808 */ /* 0x000fe40006800000 */
[----:B------:R-:W-:Y:S02]  /*1560*/  ISETP.GE.U32.AND.EX P6, PT, R60, RZ, PT, P6 ;  /* 0x000000ff3c00720c */ /* 0x000fe40003fc6160 */
[----:B------:R-:W-:Y:S01]  /*1570*/  ISETP.GT.U32.AND P5, PT, R26, R21, PT ;  /* 0x000000151a00720c */ /* 0x000fe20003fa4070 */
[----:B------:R-:W-:Y:S01]  /*1580*/  FMUL R26, R28, UR14 ;  /* 0x0000000e1c1a7c20 */ /* 0x000fe20008400000 */
[----:B------:R-:W-:Y:S01]  /*1590*/  FSEL R25, R25, -INF , !P6 ;  /* 0xff80000019197808 */ /* 0x000fe20007000000 */
[----:B------:R-:W-:Y:S01]  /*15a0*/  FMUL R28, R29, UR14 ;  /* 0x0000000e1d1c7c20 */ /* 0x000fe20008400000 */
[----:B------:R-:W-:-:S02]  /*15b0*/  ISETP.GT.U32.AND.EX P5, PT, R38, RZ, PT, P5 ;  /* 0x000000ff2600720c */ /* 0x000fc40003fa4150 */
[----:B------:R-:W-:Y:S01]  /*15c0*/  FSEL R26, R26, -INF , !P4 ;  /* 0xff8000001a1a7808 */ /* 0x000fe20006000000 */
[----:B------:R-:W-:Y:S01]  /*15d0*/  FMUL R29, R32, UR14 ;  /* 0x0000000e201d7c20 */ /* 0x000fe20008400000 */
[----:B------:R-:W-:Y:S02]  /*15e0*/  FSEL R28, R28, -INF , !P3 ;  /* 0xff8000001c1c7808 */ /* 0x000fe40005800000 */
[----:B0-----:R-:W-:Y:S02]  /*15f0*/  FMNMX R38, R30, R71, !PT ;  /* 0x000000471e267209 */ /* 0x001fe40007800000 */
[----:B------:R-:W-:Y:S01]  /*1600*/  FMNMX R71, R24, R25, !PT ;  /* 0x0000001918477209 */ /* 0x000fe20007800000 */
[----:B------:R-:W-:-:S03]  /*1610*/  FMUL R30, R33, UR14 ;  /* 0x0000000e211e7c20 */ /* 0x000fc60008400000 */
[----:B------:R-:W-:Y:S02]  /*1620*/  FMNMX R71, R26, R71, !PT ;  /* 0x000000471a477209 */ /* 0x000fe40007800000 */
[----:B------:R-:W-:Y:S02]  /*1630*/  FSEL R29, R29, -INF , !P2 ;  /* 0xff8000001d1d7808 */ /* 0x000fe40005000000 */
[----:B------:R-:W-:Y:S02]  /*1640*/  FMNMX R32, R28, R71, !PT ;  /* 0x000000471c207209 */ /* 0x000fe40007800000 */
[----:B------:R-:W-:Y:S02]  /*1650*/  FSEL R30, R30, -INF , !P1 ;  /* 0xff8000001e1e7808 */ /* 0x000fe40004800000 */
[----:B------:R-:W-:Y:S01]  /*1660*/  FMNMX R33, R29, R32, !PT ;  /* 0x000000201d217209 */ /* 0x000fe20007800000 */
[----:B------:R-:W-:Y:S01]  /*1670*/  FMUL R32, R37, UR14 ;  /* 0x0000000e25207c20 */ /* 0x000fe20008400000 */
[----:B------:R-:W-:-:S02]  /*1680*/  FSEL R37, R36, -INF , !P0 ;  /* 0xff80000024257808 */ /* 0x000fc40004000000 */
[----:B------:R-:W-:Y:S01]  /*1690*/  FMNMX R60, R30, R33, !PT ;  /* 0x000000211e3c7209 */ /* 0x000fe20007800000 */
[----:B------:R-:W0:Y:S01]  /*16a0*/  SHFL.BFLY PT, R71, R38, 0x1, 0x1f ;  /* 0x0c201f0026477f89 */ /* 0x000e2200000e0000 */
[----:B------:R-:W-:Y:S02]  /*16b0*/  FSEL R36, R32, -INF , !P5 ;  /* 0xff80000020247808 */ /* 0x000fe40006800000 */
[----:B------:R-:W-:-:S04]  /*16c0*/  FMNMX R33, R37, R60, !PT ;  /* 0x0000003c25217209 */ /* 0x000fc80007800000 */
[----:B------:R-:W-:-:S05]  /*16d0*/  FMNMX R33, R36, R33, !PT ;  /* 0x0000002124217209 */ /* 0x000fca0007800000 */
[----:B------:R-:W1:Y:S01]  /*16e0*/  SHFL.BFLY PT, R60, R33, 0x2, 0x1f ;  /* 0x0c401f00213c7f89 */ /* 0x000e6200000e0000 */
[----:B0-----:R-:W-:-:S04]  /*16f0*/  FMNMX R32, R38, R71, !PT ;  /* 0x0000004726207209 */ /* 0x001fc80007800000 */
[----:B------:R-:W-:-:S05]  /*1700*/  FMNMX R32, R32, R23, !PT ;  /* 0x0000001720207209 */ /* 0x000fca0007800000 */
[----:B------:R-:W-:Y:S01]  /*1710*/  FADD R34, R34, -R32 ;  /* 0x8000002022227221 */ /* 0x000fe20000000000 */
[----:B-1----:R-:W-:-:S03]  /*1720*/  FMNMX R38, R33, R60, !PT ;  /* 0x0000003c21267209 */ /* 0x002fc60007800000 */
[----:B------:R-:W-:Y:S01]  /*1730*/  FMUL R62, R34, 1.4426950216293334961 ;  /* 0x3fb8aa3b223e7820 */ /* 0x000fe20000400000 */
[--C-:B------:R-:W-:Y:S02]  /*1740*/  FADD R34, R39, -R32.reuse ;  /* 0x8000002027227221 */ /* 0x100fe40000000000 */
[----:B------:R-:W0:Y:S01]  /*1750*/  SHFL.BFLY PT, R39, R38, 0x1, 0x1f ;  /* 0x0c201f0026277f89 */ /* 0x000e2200000e0000 */
[--C-:B------:R-:W-:Y:S01]  /*1760*/  FADD R31, R31, -R32.reuse ;  /* 0x800000201f1f7221 */ /* 0x100fe20000000000 */
[----:B------:R-:W-:Y:S02]  /*1770*/  FADD R27, R27, -R32 ;  /* 0x800000201b1b7221 */ /* 0x000fe40000000000 */
[----:B----4-:R-:W-:Y:S01]  /*1780*/  STS.U16 [R22+UR13+0x2200], R63 ;  /* 0x0022003f16007988 */ /* 0x010fe2000800040d */
[----:B------:R-:W-:-:S03]  /*1790*/  FMUL R31, R31, 1.4426950216293334961 ;  /* 0x3fb8aa3b1f1f7820 */ /* 0x000fc60000400000 */
[----:B-----5:R1:W-:Y:S04]  /*17a0*/  STS.U16 [R22+UR13+0x2400], R59 ;  /* 0x0024003b16007988 */ /* 0x0203e8000800040d */
[----:B--2---:R-:W-:Y:S01]  /*17b0*/  STS.U16 [R22+UR13+0x2600], R61 ;  /* 0x0026003d16007988 */ /* 0x004fe2000800040d */
[----:B------:R2:W-:Y:S01]  /*17c0*/  MUFU.EX2 R33, R31 ;  /* 0x0000001f00217308 */ /* 0x0005e20000000800 */
[----:B------:R3:W-:Y:S06]  /*17d0*/  MEMBAR.ALL.CTA ;  /* 0x0000000000007992 */ /* 0x0007ec0000008000 */
[----:B---3--:R-:W3:Y:S01]  /*17e0*/  FENCE.VIEW.ASYNC.S ;  /* 0x00000000000073c6 */ /* 0x008ee20000000000 */
[----:B0-----:R-:W-:-:S04]  /*17f0*/  FMNMX R39, R38, R39, !PT ;  /* 0x0000002726277209 */ /* 0x001fc80007800000 */
[----:B------:R-:W-:Y:S01]  /*1800*/  FMNMX R39, R39, R58, !PT ;  /* 0x0000003a27277209 */ /* 0x000fe20007800000 */
[----:B--2---:R-:W-:Y:S01]  /*1810*/  FMUL R31, R27, 1.4426950216293334961 ;  /* 0x3fb8aa3b1b1f7820 */ /* 0x004fe20000400000 */
[--C-:B------:R-:W-:Y:S01]  /*1820*/  FADD R65, R65, -R32.reuse ;  /* 0x8000002041417221 */ /* 0x100fe20000000000 */
[----:B------:R-:W-:Y:S02]  /*1830*/  FADD R27, -R32, R23 ;  /* 0x00000017201b7221 */ /* 0x000fe40000000100 */
[--C-:B------:R-:W-:Y:S01]  /*1840*/  FADD R25, R25, -R39.reuse ;  /* 0x8000002719197221 */ /* 0x100fe20000000000 */
[----:B------:R-:W-:Y:S01]  /*1850*/  FMUL R60, R34, 1.4426950216293334961 ;  /* 0x3fb8aa3b223c7820 */ /* 0x000fe20000400000 */
[----:B------:R-:W-:Y:S02]  /*1860*/  FMUL R34, R65, 1.4426950216293334961 ;  /* 0x3fb8aa3b41227820 */ /* 0x000fe40000400000 */
[----:B------:R-:W-:Y:S01]  /*1870*/  FMUL R25, R25, 1.4426950216293334961 ;  /* 0x3fb8aa3b19197820 */ /* 0x000fe20000400000 */
[----:B------:R-:W-:Y:S01]  /*1880*/  FMUL R65, R27, 1.4426950216293334961 ;  /* 0x3fb8aa3b1b417820 */ /* 0x000fe20000400000 */
[--C-:B------:R-:W-:Y:S01]  /*1890*/  FADD R26, R26, -R39.reuse ;  /* 0x800000271a1a7221 */ /* 0x100fe20000000000 */
[--C-:B------:R-:W-:Y:S01]  /*18a0*/  FADD R69, R69, -R32.reuse ;  /* 0x8000002045457221 */ /* 0x100fe20000000000 */
[----:B------:R0:W-:Y:S01]  /*18b0*/  MUFU.EX2 R27, R25 ;  /* 0x00000019001b7308 */ /* 0x0001e20000000800 */
[--C-:B------:R-:W-:Y:S01]  /*18c0*/  FADD R28, R28, -R39.reuse ;  /* 0x800000271c1c7221 */ /* 0x100fe20000000000 */
[----:B------:R-:W-:Y:S01]  /*18d0*/  FADD R67, R67, -R32 ;  /* 0x8000002043437221 */ /* 0x000fe20000000000 */
[----:B------:R-:W-:Y:S01]  /*18e0*/  FMUL R26, R26, 1.4426950216293334961 ;  /* 0x3fb8aa3b1a1a7820 */ /* 0x000fe20000400000 */
[--C-:B------:R-:W-:Y:S01]  /*18f0*/  FADD R24, R24, -R39.reuse ;  /* 0x8000002718187221 */ /* 0x100fe20000000000 */
[----:B------:R-:W-:Y:S01]  /*1900*/  FMUL R69, R69, 1.4426950216293334961 ;  /* 0x3fb8aa3b45457820 */ /* 0x000fe20000400000 */
[----:B0-----:R-:W-:-:S02]  /*1910*/  FADD R25, R37, -R39 ;  /* 0x8000002725197221 */ /* 0x001fc40000000000 */
[----:B------:R0:W-:Y:S01]  /*1920*/  MUFU.EX2 R23, R31 ;  /* 0x0000001f00177308 */ /* 0x0001e20000000800 */
[----:B------:R-:W-:Y:S01]  /*1930*/  FMUL R28, R28, 1.4426950216293334961 ;  /* 0x3fb8aa3b1c1c7820 */ /* 0x000fe20000400000 */
[----:B------:R-:W-:Y:S01]  /*1940*/  FADD R35, R35, -R32 ;  /* 0x8000002023237221 */ /* 0x000fe20000000000 */
[----:B------:R-:W-:Y:S01]  /*1950*/  FMUL R38, R67, 1.4426950216293334961 ;  /* 0x3fb8aa3b43267820 */ /* 0x000fe20000400000 */
[----:B------:R-:W-:Y:S01]  /*1960*/  FMUL R24, R24, 1.4426950216293334961 ;  /* 0x3fb8aa3b18187820 */ /* 0x000fe20000400000 */
[--C-:B------:R-:W-:Y:S01]  /*1970*/  FADD R29, R29, -R39.reuse ;  /* 0x800000271d1d7221 */ /* 0x100fe20000000000 */
[----:B------:R-:W-:Y:S01]  /*1980*/  FADD R30, R30, -R39 ;  /* 0x800000271e1e7221 */ /* 0x000fe20000000000 */
[----:B0-----:R-:W-:Y:S01]  /*1990*/  FMUL R31, R25, 1.4426950216293334961 ;  /* 0x3fb8aa3b191f7820 */ /* 0x001fe20000400000 */
[----:B------:R-:W-:Y:S01]  /*19a0*/  FADD R25, -R39, R58 ;  /* 0x0000003a27197221 */ /* 0x000fe20000000100 */
[----:B------:R0:W-:Y:S01]  /*19b0*/  MUFU.EX2 R64, R26 ;  /* 0x0000001a00407308 */ /* 0x0001e20000000800 */
[----:B------:R-:W-:Y:S01]  /*19c0*/  FMUL R35, R35, 1.4426950216293334961 ;  /* 0x3fb8aa3b23237820 */ /* 0x000fe20000400000 */
[----:B------:R-:W-:Y:S01]  /*19d0*/  FMUL R29, R29, 1.4426950216293334961 ;  /* 0x3fb8aa3b1d1d7820 */ /* 0x000fe20000400000 */
[----:B------:R-:W-:-:S05]  /*19e0*/  FMUL R30, R30, 1.4426950216293334961 ;  /* 0x3fb8aa3b1e1e7820 */ /* 0x000fca0000400000 */
[----:B------:R2:W-:Y:S01]  /*19f0*/  MUFU.EX2 R67, R28 ;  /* 0x0000001c00437308 */ /* 0x0005e20000000800 */
[----:B0-----:R-:W-:-:S04]  /*1a00*/  FADD R26, R36, -R39 ;  /* 0x80000027241a7221 */ /* 0x001fc80000000000 */
[----:B------:R-:W-:-:S03]  /*1a10*/  FMUL R26, R26, 1.4426950216293334961 ;  /* 0x3fb8aa3b1a1a7820 */ /* 0x000fc60000400000 */
[----:B------:R-:W-:Y:S01]  /*1a20*/  MUFU.EX2 R62, R62 ;  /* 0x0000003e003e7308 */ /* 0x000fe20000000800 */
[----:B--2---:R-:W-:-:S07]  /*1a30*/  FMUL R28, R25, 1.4426950216293334961 ;  /* 0x3fb8aa3b191c7820 */ /* 0x004fce0000400000 */
[----:B------:R-:W0:Y:S08]  /*1a40*/  MUFU.EX2 R69, R69 ;  /* 0x0000004500457308 */ /* 0x000e300000000800 */
[----:B------:R-:W-:Y:S08]  /*1a50*/  MUFU.EX2 R65, R65 ;  /* 0x0000004100417308 */ /* 0x000ff00000000800 */
[----:B------:R-:W2:Y:S08]  /*1a60*/  MUFU.EX2 R24, R24 ;  /* 0x0000001800187308 */ /* 0x000eb00000000800 */
[----:B------:R-:W4:Y:S08]  /*1a70*/  MUFU.EX2 R36, R28 ;  /* 0x0000001c00247308 */ /* 0x000f300000000800 */
[----:B------:R-:W5:Y:S08]  /*1a80*/  MUFU.EX2 R60, R60 ;  /* 0x0000003c003c7308 */ /* 0x000f700000000800 */
[----:B------:R-:W-:Y:S08]  /*1a90*/  MUFU.EX2 R34, R34 ;  /* 0x0000002200227308 */ /* 0x000ff00000000800 */
[----:B------:R-:W-:Y:S08]  /*1aa0*/  MUFU.EX2 R35, R35 ;  /* 0x0000002300237308 */ /* 0x000ff00000000800 */
[----:B------:R-:W-:Y:S08]  /*1ab0*/  MUFU.EX2 R38, R38 ;  /* 0x0000002600267308 */ /* 0x000ff00000000800 */
[----:B------:R0:W-:Y:S08]  /*1ac0*/  MUFU.EX2 R66, R29 ;  /* 0x0000001d00427308 */ /* 0x0001f00000000800 */
[----:B------:R-:W3:Y:S08]  /*1ad0*/  MUFU.EX2 R37, R30 ;  /* 0x0000001e00257308 */ /* 0x000ef00000000800 */
[----:B------:R-:W-:Y:S08]  /*1ae0*/  MUFU.EX2 R58, R31 ;  /* 0x0000001f003a7308 */ /* 0x000ff00000000800 */
[----:B-1----:R1:W3:Y:S01]  /*1af0*/  MUFU.EX2 R59, R26 ;  /* 0x0000001a003b7308 */ /* 0x0022e20000000800 */
[----:B0-----:R-:W-:Y:S01]  /*1b00*/  FADD R29, R62, R69 ;  /* 0x000000453e1d7221 */ /* 0x001fe20000000000 */
[----:B------:R-:W-:Y:S01]  /*1b10*/  F2FP.F16.F32.PACK_AB R25, R69, R62 ;  /* 0x0000003e4519723e */ /* 0x000fe200000000ff */
[----:B--2---:R-:W-:Y:S01]  /*1b20*/  FADD R63, R24, R27 ;  /* 0x0000001b183f7221 */ /* 0x004fe20000000000 */
[-C--:B------:R-:W-:Y:S01]  /*1b30*/  FMUL R42, R42, R65.reuse ;  /* 0x000000412a2a7220 */ /* 0x080fe20000400000 */
[-C--:B------:R-:W-:Y:S01]  /*1b40*/  FMUL R43, R43, R65.reuse ;  /* 0x000000412b2b7220 */ /* 0x080fe20000400000 */
[-C--:B------:R-:W-:Y:S01]  /*1b50*/  FMUL R46, R46, R65.reuse ;  /* 0x000000412e2e7220 */ /* 0x080fe20000400000 */
[-C--:B------:R-:W-:Y:S01]  /*1b60*/  FMUL R47, R47, R65.reuse ;  /* 0x000000412f2f7220 */ /* 0x080fe20000400000 */
[-C--:B------:R-:W-:Y:S01]  /*1b70*/  FMUL R50, R50, R65.reuse ;  /* 0x0000004132327220 */ /* 0x080fe20000400000 */
[-C--:B------:R-:W-:Y:S01]  /*1b80*/  FMUL R51, R51, R65.reuse ;  /* 0x0000004133337220 */ /* 0x080fe20000400000 */
[-C--:B------:R-:W-:Y:S01]  /*1b90*/  FMUL R54, R54, R65.reuse ;  /* 0x0000004136367220 */ /* 0x080fe20000400000 */
[----:B------:R-:W-:Y:S01]  /*1ba0*/  FMUL R55, R55, R65 ;  /* 0x0000004137377220 */ /* 0x000fe20000400000 */
[-C--:B----4-:R-:W-:Y:S01]  /*1bb0*/  FMUL R40, R40, R36.reuse ;  /* 0x0000002428287220 */ /* 0x090fe20000400000 */
[-C--:B------:R-:W-:Y:S01]  /*1bc0*/  FMUL R41, R41, R36.reuse ;  /* 0x0000002429297220 */ /* 0x080fe20000400000 */
[-C--:B------:R-:W-:Y:S01]  /*1bd0*/  FMUL R44, R44, R36.reuse ;  /* 0x000000242c2c7220 */ /* 0x080fe20000400000 */
[-C--:B------:R-:W-:Y:S01]  /*1be0*/  FMUL R45, R45, R36.reuse ;  /* 0x000000242d2d7220 */ /* 0x080fe20000400000 */
[-C--:B------:R-:W-:Y:S01]  /*1bf0*/  FMUL R48, R48, R36.reuse ;  /* 0x0000002430307220 */ /* 0x080fe20000400000 */
[-C--:B------:R-:W-:Y:S01]  /*1c00*/  FMUL R49, R49, R36.reuse ;  /* 0x0000002431317220 */ /* 0x080fe20000400000 */
[-C--:B------:R-:W-:Y:S01]  /*1c10*/  FMUL R52, R52, R36.reuse ;  /* 0x0000002434347220 */ /* 0x080fe20000400000 */
[----:B------:R-:W-:Y:S01]  /*1c20*/  FMUL R53, R53, R36 ;  /* 0x0000002435357220 */ /* 0x000fe20000400000 */
[----:B------:R-:W-:Y:S01]  /*1c30*/  F2FP.F16.F32.PACK_AB R24, R27, R24 ;  /* 0x000000181b18723e */ /* 0x000fe200000000ff */
[----:B-----5:R-:W-:Y:S01]  /*1c40*/  FADD R62, R60, R29 ;  /* 0x0000001d3c3e7221 */ /* 0x020fe20000000000 */
[----:B------:R-:W-:-:S02]  /*1c50*/  F2FP.F16.F32.PACK_AB R27, R33, R60 ;  /* 0x0000003c211b723e */ /* 0x000fc400000000ff */
[----:B-1----:R-:W-:Y:S02]  /*1c60*/  F2FP.F16.F32.PACK_AB R26, R67, R64 ;  /* 0x00000040431a723e */ /* 0x002fe400000000ff */
[----:B---3--:R-:W-:Y:S02]  /*1c70*/  F2FP.F16.F32.PACK_AB R28, R37, R66 ;  /* 0x00000042251c723e */ /* 0x008fe400000000ff */
[----:B------:R-:W-:Y:S02]  /*1c80*/  F2FP.F16.F32.PACK_AB R29, R35, R34 ;  /* 0x00000022231d723e */ /* 0x000fe400000000ff */
[----:B------:R-:W-:Y:S02]  /*1c90*/  F2FP.F16.F32.PACK_AB R30, R59, R58 ;  /* 0x0000003a3b1e723e */ /* 0x000fe400000000ff */
[----:B------:R-:W-:Y:S01]  /*1ca0*/  F2FP.F16.F32.PACK_AB R31, R23, R38 ;  /* 0x00000026171f723e */ /* 0x000fe200000000ff */
[----:B------:R-:W-:Y:S06]  /*1cb0*/  BAR.SYNC.DEFER_BLOCKING 0x0 ;  /* 0x0000000000007b1d */ /* 0x000fec0000010000 */
[----:B------:R-:W-:-:S06]  /*1cc0*/  WARPGROUP.ARRIVE ;  /* 0x00000000000079c5 */ /* 0x000fcc0000000000 */
[----:B------:R-:W-:Y:S01]  /*1cd0*/  HGMMA.64x32x16.F32 R40, R24, gdesc[UR24], R40 ;  /* 0x0060001818287df0 */ /* 0x000fe20008700828 */
[----:B------:R-:W-:Y:S01]  /*1ce0*/  FADD R64, R64, R63 ;  /* 0x0000003f40407221 */ /* 0x000fe20000000000 */
[----:B------:R-:W-:-:S03]  /*1cf0*/  FADD R33, R33, R62 ;  /* 0x0000003e21217221 */ /* 0x000fc60000000000 */
        /* <DEDUP_REMOVED lines=8> */
[----:B------:R-:W-:Y:S02]  /*1d80*/  FADD R58, R59, R58 ;  /* 0x0000003a3b3a7221 */ /* 0x000fe40000000000 */
[----:B------:R-:W-:Y:S04]  /*1d90*/  SHFL.BFLY PT, R33, R38, 0x2, 0x1f ;  /* 0x0c401f0026217f89 */ /* 0x000fe800000e0000 */
[----:B------:R-:W0:Y:S01]  /*1da0*/  SHFL.BFLY PT, R23, R58, 0x2, 0x1f ;  /* 0x0c401f003a177f89 */ /* 0x000e2200000e0000 */
[----:B------:R-:W-:Y:S01]  /*1db0*/  HGMMA.64x32x16.F32 R40, R28, gdesc[UR8], R40, gsb0 ;  /* 0x006000081c287df0 */ /* 0x000fe20008000828 */
[----:B0-----:R-:W-:Y:S01]  /*1dc0*/  FADD R23, R58, R23 ;  /* 0x000000173a177221 */ /* 0x001fe20000000000 */
[----:B------:R-:W-:Y:S01]  /*1dd0*/  FADD R35, R38, R33 ;  /* 0x0000002126237221 */ /* 0x000fe20000000000 */
[----:B------:R-:W-:-:S03]  /*1de0*/  UIADD3 UR6, UP0, UR6, 0x20, URZ ;  /* 0x0000002006067890 */ /* 0x000fc6000ff1e03f */
[----:B------:R-:W0:Y:S01]  /*1df0*/  SHFL.BFLY PT, R34, R23, 0x1, 0x1f ;  /* 0x0c201f0017227f89 */ /* 0x000e2200000e0000 */
[----:B------:R-:W-:-:S03]  /*1e00*/  UIADD3.X UR7, URZ, UR7, URZ, UP0, !UPT ;  /* 0x000000073f077290 */ /* 0x000fc600087fe43f */
[----:B------:R-:W1:Y:S01]  /*1e10*/  SHFL.BFLY PT, R60, R35, 0x1, 0x1f ;  /* 0x0c201f00233c7f89 */ /* 0x000e6200000e0000 */
[----:B------:R-:W-:-:S04]  /*1e20*/  UISETP.GE.U32.AND UP0, UPT, UR6, UR22, UPT ;  /* 0x000000160600728c */ /* 0x000fc8000bf06070 */
[----:B------:R-:W-:-:S06]  /*1e30*/  UISETP.GE.U32.AND.EX UP0, UPT, UR7, URZ, UPT, UP0 ;  /* 0x0000003f0700728c */ /* 0x000fcc000bf06100 */
[----:B------:R-:W-:Y:S01]  /*1e40*/  PLOP3.LUT P0, PT, PT, PT, UP0, 0x80, 0x0 ;  /* 0x000000000000781c */ /* 0x000fe20003f0f008 */
[----:B------:R-:W-:Y:S02]  /*1e50*/  ULEA UR5, UR17, UR5, 0x5 ;  /* 0x0000000511057291 */ /* 0x000fe4000f8e283f */
[----:B------:R-:W-:Y:S01]  /*1e60*/  ULEA UR4, UR15, UR4, 0x5 ;  /* 0x000000040f047291 */ /* 0x000fe2000f8e283f */
[----:B------:R-:W-:Y:S02]  /*1e70*/  IMAD.MOV.U32 R58, RZ, RZ, R39 ;  /* 0x000000ffff3a7224 */ /* 0x000fe400078e0027 */
[----:B0-----:R-:W-:Y:S01]  /*1e80*/  FADD R33, R23, R34 ;  /* 0x0000002217217221 */ /* 0x001fe20000000000 */
[----:B-1----:R-:W-:-:S03]  /*1e90*/  FADD R60, R35, R60 ;  /* 0x0000003c233c7221 */ /* 0x002fc60000000000 */
[----:B------:R-:W-:Y:S01]  /*1ea0*/  FFMA R57, R36, R57, R33 ;  /* 0x0000003924397223 */ /* 0x000fe20000000021 */
[----:B------:R-:W-:Y:S02]  /*1eb0*/  IMAD.MOV.U32 R33, RZ, RZ, R39 ;  /* 0x000000ffff217224 */ /* 0x000fe400078e0027 */
[----:B------:R-:W-:Y:S01]  /*1ec0*/  FFMA R56, R65, R56, R60 ;  /* 0x0000003841387223 */ /* 0x000fe2000000003c */
[----:B------:R-:W-:Y:S01]  /*1ed0*/  IMAD.MOV.U32 R23, RZ, RZ, R32 ;  /* 0x000000ffff177224 */ /* 0x000fe200078e0020 */
[----:B------:R-:W-:Y:S02]  /*1ee0*/  WARPGROUP.DEPBAR.LE gsb0, 0x0 ;  /* 0x00008000000079c5 */ /* 0x000fe40000010000 */
[----:B------:R-:W-:Y:S05]  /*1ef0*/  @!P0 BRA `(.L_x_1) ;  /* 0xffffffec00c48947 */ /* 0x000fea000383ffff */
.L_x_0:
[----:B------:R-:W-:Y:S01]  /*1f00*/  FMUL R2, R55, 0.25 ;  /* 0x3e80000037027820 */ /* 0x000fe20000400000 */
[----:B------:R-:W-:Y:S01]  /*1f10*/  FSETP.GT.AND P0, PT, |R56|, 8.50705917302346158658e+37, PT ;  /* 0x7e8000003800780b */ /* 0x000fe20003f04200 */
[----:B------:R-:W-:Y:S01]  /*1f20*/  FMUL R3, R54, 0.25 ;  /* 0x3e80000036037820 */ /* 0x000fe20000400000 */
[----:B-1----:R-:W-:Y:S01]  /*1f30*/  FMUL R5, R42, 0.25 ;  /* 0x3e8000002a057820 */ /* 0x002fe20000400000 */
[----:B------:R-:W-:Y:S01]  /*1f40*/  FSETP.GT.AND P1, PT, |R57|, 8.50705917302346158658e+37, PT ;  /* 0x7e8000003900780b */ /* 0x000fe20003f24200 */
[----:B------:R-:W-:Y:S01]  /*1f50*/  FMUL R4, R43, 0.25 ;  /* 0x3e8000002b047820 */ /* 0x000fe20000400000 */
[----:B------:R-:W-:Y:S01]  /*1f60*/  FSEL R11, R2, R55, P0 ;  /* 0x00000037020b7208 */ /* 0x000fe20000000000 */
        /* <DEDUP_REMOVED lines=13> */
[----:B------:R-:W-:Y:S01]  /*2040*/  LOP3.LUT R5, R0, 0x7, RZ, 0xc0, !PT ;  /* 0x0000000700057812 */ /* 0x000fe200078ec0ff */
[----:B------:R-:W-:Y:S01]  /*2050*/  FMUL R21, R50, 0.25 ;  /* 0x3e80000032157820 */ /* 0x000fe20000400000 */
[----:B------:R-:W-:Y:S01]  /*2060*/  FSEL R52, R3, R52, P1 ;  /* 0x0000003403347208 */ /* 0x000fe20000800000 */
[----:B------:R-:W-:Y:S01]  /*2070*/  FMUL R3, R44, 0.25 ;  /* 0x3e8000002c037820 */ /* 0x000fe20000400000 */
[----:B------:R-:W-:Y:S01]  /*2080*/  FSEL R45, R2, R45, P1 ;  /* 0x0000002d022d7208 */ /* 0x000fe20000800000 */
[C---:B------:R-:W-:Y:S01]  /*2090*/  IMAD.SHL.U32 R2, R0.reuse, 0x8, RZ ;  /* 0x0000000800027824 */ /* 0x040fe200078e00ff */
[----:B------:R-:W-:Y:S01]  /*20a0*/  LEA R7, R5, UR13, 0x4 ;  /* 0x0000000d05077c11 */ /* 0x000fe2000f8e20ff */
[----:B------:R-:W-:Y:S01]  /*20b0*/  BAR.SYNC.DEFER_BLOCKING 0x0 ;  /* 0x0000000000007b1d */ /* 0x000fe20000010000 */
[----:B------:R-:W-:-:S02]  /*20c0*/  LOP3.LUT R6, R0, 0x8, RZ, 0xc0, !PT ;  /* 0x0000000800067812 */ /* 0x000fc400078ec0ff */
[----:B------:R-:W-:Y:S01]  /*20d0*/  FSEL R43, R4, R43, P0 ;  /* 0x0000002b042b7208 */ /* 0x000fe20000000000 */
[----:B------:R-:W-:Y:S01]  /*20e0*/  FMUL R4, R49, 0.25 ;  /* 0x3e80000031047820 */ /* 0x000fe20000400000 */
[----:B------:R-:W-:Y:S01]  /*20f0*/  FSEL R44, R3, R44, P1 ;  /* 0x0000002c032c7208 */ /* 0x000fe20000800000 */
[----:B------:R-:W-:Y:S01]  /*2100*/  FMUL R3, R40, 0.25 ;  /* 0x3e80000028037820 */ /* 0x000fe20000400000 */
[----:B------:R-:W-:Y:S01]  /*2110*/  LOP3.LUT R2, R2, 0x780, RZ, 0xc0, !PT ;  /* 0x0000078002027812 */ /* 0x000fe200078ec0ff */
[----:B------:R-:W-:Y:S01]  /*2120*/  IMAD R19, R6, 0x100, R7 ;  /* 0x0000010006137824 */ /* 0x000fe200078e0207 */
[----:B------:R-:W-:Y:S01]  /*2130*/  FSEL R49, R4, R49, P1 ;  /* 0x0000003104317208 */ /* 0x000fe20000800000 */
[----:B------:R-:W-:Y:S01]  /*2140*/  FMUL R4, R41, 0.25 ;  /* 0x3e80000029047820 */ /* 0x000fe20000400000 */
[----:B------:R-:W-:Y:S01]  /*2150*/  FSEL R40, R3, R40, P1 ;  /* 0x0000002803287208 */ /* 0x000fe20000800000 */
[----:B------:R-:W-:Y:S02]  /*2160*/  IMAD.IADD R19, R2, 0x1, R19 ;  /* 0x0000000102137824 */ /* 0x000fe400078e0213 */
[C---:B------:R-:W-:Y:S01]  /*2170*/  FMUL R2, R57.reuse, 8388608 ;  /* 0x4b00000039027820 */ /* 0x040fe20000400000 */
[----:B------:R-:W-:Y:S01]  /*2180*/  FSETP.GEU.AND P2, PT, R57, 1.175494350822287508e-38, PT ;  /* 0x008000003900780b */ /* 0x000fe20003f4e000 */
[C---:B------:R-:W-:Y:S01]  /*2190*/  FMUL R3, R56.reuse, 8388608 ;  /* 0x4b00000038037820 */ /* 0x040fe20000400000 */
[----:B------:R-:W-:Y:S01]  /*21a0*/  FSETP.GEU.AND P3, PT, R56, 1.175494350822287508e-38, PT ;  /* 0x008000003800780b */ /* 0x000fe20003f6e000 */
[----:B------:R-:W-:Y:S01]  /*21b0*/  IMAD R5, R5, -0x8, R7 ;  /* 0xfffffff805057824 */ /* 0x000fe200078e0207 */
[----:B------:R-:W-:Y:S01]  /*21c0*/  FSEL R41, R4, R41, P1 ;  /* 0x0000002904297208 */ /* 0x000fe20000800000 */
[----:B------:R-:W-:Y:S01]  /*21d0*/  IMAD.SHL.U32 R4, R0, 0x4, RZ ;  /* 0x0000000400047824 */ /* 0x000fe200078e00ff */
[----:B------:R-:W-:Y:S01]  /*21e0*/  FSEL R9, R2, R57, !P2 ;  /* 0x0000003902097208 */ /* 0x000fe20005000000 */
[----:B------:R-:W-:Y:S01]  /*21f0*/  ULDC.64 UR4, c[0x0][0x270] ;  /* 0x00009c0000047ab9 */ /* 0x000fe20000000a00 */
[----:B------:R-:W-:Y:S01]  /*2200*/  FSEL R8, R3, R56, !P3 ;  /* 0x0000003803087208 */ /* 0x000fe20005800000 */
[----:B------:R-:W-:Y:S01]  /*2210*/  UIMAD UR4, UR12, UR4, URZ ;  /* 0x000000040c0472a4 */ /* 0x000fe2000f8e023f */
[----:B------:R-:W-:Y:S01]  /*2220*/  LOP3.LUT R4, R4, 0x1c0, RZ, 0xc0, !PT ;  /* 0x000001c004047812 */ /* 0x000fe200078ec0ff */
[----:B------:R-:W-:Y:S01]  /*2230*/  VIADD R2, R9, 0xc0cafb0d ;  /* 0xc0cafb0d09027836 */ /* 0x000fe20000000000 */
[----:B------:R-:W-:Y:S01]  /*2240*/  IADD3 R3, R8, -0x3f3504f3, RZ ;  /* 0xc0cafb0d08037810 */ /* 0x000fe20007ffe0ff */
[----:B------:R-:W0:Y:S01]  /*2250*/  LDC R14, c[0x0][0x278] ;  /* 0x00009e00ff0e7b82 */ /* 0x000e220000000800 */
[----:B------:R-:W-:Y:S01]  /*2260*/  FSEL R22, RZ, -23, P3 ;  /* 0xc1b80000ff167808 */ /* 0x000fe20001800000 */
[----:B------:R-:W-:Y:S01]  /*2270*/  IMAD.IADD R15, R4, 0x1, R5 ;  /* 0x00000001040f7824 */ /* 0x000fe200078e0205 */
[----:B------:R-:W-:-:S02]  /*2280*/  LOP3.LUT R7, R3, 0xff800000, RZ, 0xc0, !PT ;  /* 0xff80000003077812 */ /* 0x000fc400078ec0ff */
[----:B------:R-:W-:Y:S02]  /*2290*/  LOP3.LUT R4, R2, 0xff800000, RZ, 0xc0, !PT ;  /* 0xff80000002047812 */ /* 0x000fe400078ec0ff */
[----:B------:R-:W-:Y:S01]  /*22a0*/  I2FP.F32.S32 R13, R7 ;  /* 0x00000007000d7245 */ /* 0x000fe20000201400 */
[----:B------:R-:W-:Y:S01]  /*22b0*/  IMAD.IADD R7, R8, 0x1, -R7 ;  /* 0x0000000108077824 */ /* 0x000fe200078e0a07 */
[----:B------:R-:W-:Y:S01]  /*22c0*/  I2FP.F32.S32 R5, R4 ;  /* 0x0000000400057245 */ /* 0x000fe20000201400 */
[----:B------:R-:W-:Y:S01]  /*22d0*/  IMAD.IADD R4, R9, 0x1, -R4 ;  /* 0x0000000109047824 */ /* 0x000fe200078e0a04 */
[----:B------:R-:W-:Y:S01]  /*22e0*/  FSEL R20, RZ, -23, P2 ;  /* 0xc1b80000ff147808 */ /* 0x000fe20001000000 */
[----:B------:R-:W-:Y:S01]  /*22f0*/  FFMA.FTZ R22, R13, 1.1920928955078125e-07, R22 ;  /* 0x340000000d167823 */ /* 0x000fe20000010016 */
[----:B------:R-:W-:Y:S02]  /*2300*/  IMAD.MOV.U32 R13, RZ, RZ, 0x3dc6b27f ;  /* 0x3dc6b27fff0d7424 */ /* 0x000fe400078e00ff */
[----:B------:R-:W-:Y:S01]  /*2310*/  FADD R4, R4, -1 ;  /* 0xbf80000004047421 */ /* 0x000fe20000000000 */
[----:B------:R-:W-:Y:S01]  /*2320*/  FSETP.GEU.AND P4, PT, |R56|, 1.175494350822287508e-38, PT ;  /* 0x008000003800780b */ /* 0x000fe20003f8e200 */
[----:B------:R-:W-:Y:S01]  /*2330*/  FFMA.FTZ R20, R5, 1.1920928955078125e-07, R20 ;  /* 0x3400000005147823 */ /* 0x000fe20000010014 */
[----:B------:R-:W-:Y:S01]  /*2340*/  FSEL R16, R16, R51, P0 ;  /* 0x0000003310107208 */ /* 0x000fe20000000000 */
[----:B------:R-:W-:Y:S01]  /*2350*/  FFMA.FTZ R5, R4, R13, -0.16845393180847167969 ;  /* 0xbe2c7f3004057423 */ /* 0x000fe2000001000d */
[----:B------:R-:W-:Y:S01]  /*2360*/  FSEL R21, R21, R50, P0 ;  /* 0x0000003215157208 */ /* 0x000fe20000000000 */
[----:B------:R-:W-:Y:S01]  /*2370*/  @P0 FMUL R56, R56, 0.25 ;  /* 0x3e80000038380820 */ /* 0x000fe20000400000 */
[----:B------:R-:W-:Y:S01]  /*2380*/  FSETP.GEU.AND P0, PT, |R57|, 1.175494350822287508e-38, PT ;  /* 0x008000003900780b */ /* 0x000fe20003f0e200 */
[----:B------:R-:W-:Y:S01]  /*2390*/  FFMA.FTZ R5, R4, R5, 0.1716887056827545166 ;  /* 0x3e2fcf2a04057423 */ /* 0x000fe20000010005 */
[----:B------:R-:W-:Y:S01]  /*23a0*/  FADD R24, R7, -1 ;  /* 0xbf80000007187421 */ /* 0x000fe20000000000 */
[----:B------:R-:W-:Y:S01]  /*23b0*/  @P1 FMUL R57, R57, 0.25 ;  /* 0x3e80000039391820 */ /* 0x000fe20000400000 */
[----:B------:R-:W-:Y:S01]  /*23c0*/  LEA.HI R2, R6, R15, RZ, 0x1f ;  /* 0x0000000f06027211 */ /* 0x000fe200078ff8ff */
[----:B------:R-:W-:Y:S01]  /*23d0*/  FFMA.FTZ R5, R4, R5, -0.17900948226451873779 ;  /* 0xbe374e4304057423 */ /* 0x000fe20000010005 */
[----:B------:R-:W-:Y:S01]  /*23e0*/  FFMA.FTZ R7, R24, R13, -0.16845393180847167969 ;  /* 0xbe2c7f3018077423 */ /* 0x000fe2000001000d */
[----:B------:R-:W-:Y:S01]  /*23f0*/  @!P4 FMUL R56, R56, 16777216 ;  /* 0x4b8000003838c820 */ /* 0x000fe20000400000 */
[----:B------:R-:W-:Y:S01]  /*2400*/  @!P4 FMUL R47, R47, 16777216 ;  /* 0x4b8000002f2fc820 */ /* 0x000fe20000400000 */
[----:B------:R-:W-:Y:S01]  /*2410*/  FFMA.FTZ R5, R4, R5, 0.20512372255325317383 ;  /* 0x3e520bf404057423 */ /* 0x000fe20000010005 */
[----:B------:R-:W-:Y:S01]  /*2420*/  FFMA.FTZ R7, R24, R7, 0.1716887056827545166 ;  /* 0x3e2fcf2a18077423 */ /* 0x000fe20000010007 */
[----:B------:R-:W-:Y:S01]  /*2430*/  @!P4 FMUL R46, R46, 16777216 ;  /* 0x4b8000002e2ec820 */ /* 0x000fe20000400000 */
[----:B------:R-:W-:Y:S01]  /*2440*/  @!P4 FMUL R43, R43, 16777216 ;  /* 0x4b8000002b2bc820 */ /* 0x000fe20000400000 */
[----:B------:R-:W-:Y:S01]  /*2450*/  FFMA.FTZ R5, R4, R5, -0.24046532809734344482 ;  /* 0xbe763c8b04057423 */ /* 0x000fe20000010005 */
[----:B------:R-:W-:Y:S01]  /*2460*/  @!P0 FMUL R57, R57, 16777216 ;  /* 0x4b80000039398820 */ /* 0x000fe20000400000 */
[----:B------:R-:W-:Y:S01]  /*2470*/  FFMA.FTZ R7, R24, R7, -0.17900948226451873779 ;  /* 0xbe374e4318077423 */ /* 0x000fe20000010007 */
[----:B------:R-:W1:Y:S01]  /*2480*/  MUFU.RCP R56, R56 ;  /* 0x0000003800387308 */ /* 0x000e620000001000 */
[----:B------:R-:W-:Y:S01]  /*2490*/  FFMA.FTZ R5, R4, R5, 0.28857114911079406738 ;  /* 0x3e93bf9904057423 */ /* 0x000fe20000010005 */
[----:B------:R-:W-:Y:S01]  /*24a0*/  @!P0 FMUL R44, R44, 16777216 ;  /* 0x4b8000002c2c8820 */ /* 0x000fe20000400000 */
[----:B------:R-:W-:Y:S01]  /*24b0*/  FFMA.FTZ R7, R24, R7, 0.20512372255325317383 ;  /* 0x3e520bf418077423 */ /* 0x000fe20000010007 */
[----:B------:R-:W-:Y:S01]  /*24c0*/  @!P0 FMUL R40, R40, 16777216 ;  /* 0x4b80000028288820 */ /* 0x000fe20000400000 */
[----:B------:R-:W-:Y:S01]  /*24d0*/  FFMA.FTZ R5, R4, R5, -0.36067417263984680176 ;  /* 0xbeb8aa4904057423 */ /* 0x000fe20000010005 */
[----:B------:R-:W-:Y:S01]  /*24e0*/  @!P4 FMUL R42, R42, 16777216 ;  /* 0x4b8000002a2ac820 */ /* 0x000fe20000400000 */
[----:B------:R-:W-:Y:S01]  /*24f0*/  FFMA.FTZ R7, R24, R7, -0.24046532809734344482 ;  /* 0xbe763c8b18077423 */ /* 0x000fe20000010007 */
[----:B------:R-:W2:Y:S01]  /*2500*/  MUFU.RCP R57, R57 ;  /* 0x0000003900397308 */ /* 0x000ea20000001000 */
[----:B------:R-:W-:Y:S01]  /*2510*/  FFMA.FTZ R5, R4, R5, 0.48089820146560668945 ;  /* 0x3ef6384a04057423 */ /* 0x000fe20000010005 */
[----:B------:R-:W-:Y:S01]  /*2520*/  @!P0 FMUL R45, R45, 16777216 ;  /* 0x4b8000002d2d8820 */ /* 0x000fe20000400000 */
[----:B------:R-:W-:Y:S01]  /*2530*/  FFMA.FTZ R7, R24, R7, 0.28857114911079406738 ;  /* 0x3e93bf9918077423 */ /* 0x000fe20000010007 */
[----:B------:R-:W-:Y:S01]  /*2540*/  @!P0 FMUL R41, R41, 16777216 ;  /* 0x4b80000029298820 */ /* 0x000fe20000400000 */
[----:B------:R-:W-:Y:S01]  /*2550*/  FFMA.FTZ R5, R4, R5, -0.72134751081466674805 ;  /* 0xbf38aa3b04057423 */ /* 0x000fe20000010005 */
[----:B------:R-:W-:Y:S01]  /*2560*/  ISETP.GE.U32.AND P2, PT, R8, 0x7f800000, PT ;  /* 0x7f8000000800780c */ /* 0x000fe20003f46070 */
[----:B------:R-:W-:Y:S01]  /*2570*/  FFMA.FTZ R7, R24, R7, -0.36067417263984680176 ;  /* 0xbeb8aa4918077423 */ /* 0x000fe20000010007 */
[----:B------:R-:W-:Y:S01]  /*2580*/  @!P0 FMUL R49, R49, 16777216 ;  /* 0x4b80000031318820 */ /* 0x000fe20000400000 */
[----:B------:R-:W-:Y:S01]  /*2590*/  FMUL R5, R4, R5 ;  /* 0x0000000504057220 */ /* 0x000fe20000400000 */
[----:B-1----:R-:W-:Y:S01]  /*25a0*/  FMUL R47, R56, R47 ;  /* 0x0000002f382f7220 */ /* 0x002fe20000400000 */
[----:B------:R-:W-:Y:S01]  /*25b0*/  FFMA.FTZ R7, R24, R7, 0.48089820146560668945 ;  /* 0x3ef6384a18077423 */ /* 0x000fe20000010007 */
[----:B------:R-:W-:Y:S01]  /*25c0*/  FMUL R6, R56, R46 ;  /* 0x0000002e38067220 */ /* 0x000fe20000400000 */
[----:B------:R-:W-:Y:S01]  /*25d0*/  FMUL R5, R4, R5 ;  /* 0x0000000504057220 */ /* 0x000fe20000400000 */
[C---:B------:R-:W-:Y:S01]  /*25e0*/  FMUL R12, R56.reuse, R43 ;  /* 0x0000002b380c7220 */ /* 0x040fe20000400000 */
[----:B------:R-:W-:Y:S01]  /*25f0*/  FMUL R27, R56, R42 ;  /* 0x0000002a381b7220 */ /* 0x000fe20000400000 */
[----:B------:R-:W-:Y:S01]  /*2600*/  FFMA.FTZ R7, R24, R7, -0.72134751081466674805 ;  /* 0xbf38aa3b18077423 */ /* 0x000fe20000010007 */
[C---:B--2---:R-:W-:Y:S01]  /*2610*/  FMUL R44, R57.reuse, R44 ;  /* 0x0000002c392c7220 */ /* 0x044fe20000400000 */
[C---:B------:R-:W-:Y:S01]  /*2620*/  FMUL R13, R57.reuse, R40 ;  /* 0x00000028390d7220 */ /* 0x040fe20000400000 */
[C---:B------:R-:W-:Y:S01]  /*2630*/  FMUL R45, R57.reuse, R45 ;  /* 0x0000002d392d7220 */ /* 0x040fe20000400000 */
[----:B------:R-:W-:Y:S01]  /*2640*/  FMUL R28, R57, R41 ;  /* 0x00000029391c7220 */ /* 0x000fe20000400000 */
[----:B------:R-:W-:Y:S01]  /*2650*/  FFMA.FTZ R23, R4, 1.4426950216293334961, R5 ;  /* 0x3fb8aa3b04177823 */ /* 0x000fe20000010005 */
[----:B------:R-:W-:Y:S01]  /*2660*/  F2FP.F16.F32.PACK_AB R6, R6, R27 ;  /* 0x0000001b0606723e */ /* 0x000fe200000000ff */
[----:B------:R-:W-:Y:S01]  /*2670*/  @!P0 FMUL R48, R48, 16777216 ;  /* 0x4b80000030308820 */ /* 0x000fe20000400000 */
[----:B------:R-:W-:Y:S01]  /*2680*/  F2FP.F16.F32.PACK_AB R4, R44, R13 ;  /* 0x0000000d2c04723e */ /* 0x000fe200000000ff */
[C---:B------:R-:W-:Y:S01]  /*2690*/  FMUL R13, R24.reuse, R7 ;  /* 0x00000007180d7220 */ /* 0x040fe20000400000 */
[----:B------:R-:W-:Y:S01]  /*26a0*/  F2FP.F16.F32.PACK_AB R5, R45, R28 ;  /* 0x0000001c2d05723e */ /* 0x000fe200000000ff */
[----:B------:R-:W-:Y:S01]  /*26b0*/  FMUL R26, R57, R49 ;  /* 0x00000031391a7220 */ /* 0x000fe20000400000 */
[----:B------:R-:W-:Y:S01]  /*26c0*/  F2FP.F16.F32.PACK_AB R7, R47, R12 ;  /* 0x0000000c2f07723e */ /* 0x000fe200000000ff */
[----:B------:R-:W-:Y:S01]  /*26d0*/  FMUL R29, R24, R13 ;  /* 0x0000000d181d7220 */ /* 0x000fe20000400000 */
[----:B------:R-:W-:Y:S01]  /*26e0*/  FADD R30, R20, R23 ;  /* 0x00000017141e7221 */ /* 0x000fe20000000000 */
[----:B------:R-:W1:Y:S01]  /*26f0*/  LDC.64 R12, c[0x0][0x228] ;  /* 0x00008a00ff0c7b82 */ /* 0x000e620000000a00 */
[----:B------:R-:W-:Y:S01]  /*2700*/  FMUL R49, R57, R48 ;  /* 0x0000003039317220 */ /* 0x000fe20000400000 */
[----:B------:R2:W-:Y:S01]  /*2710*/  STSM.16.M88.4 [R19], R4 ;  /* 0x0000000413007844 */ /* 0x0005e20000000200 */
[----:B------:R-:W-:Y:S01]  /*2720*/  IMAD R20, R18, UR5, RZ ;  /* 0x0000000512147c24 */ /* 0x000fe2000f8e02ff */
[----:B------:R-:W-:Y:S01]  /*2730*/  LOP3.LUT R48, R0, 0xff, RZ, 0xc0, !PT ;  /* 0x000000ff00307812 */ /* 0x000fe200078ec0ff */
[----:B------:R-:W-:Y:S01]  /*2740*/  FFMA.FTZ R31, R24, 1.4426950216293334961, R29 ;  /* 0x3fb8aa3b181f7823 */ /* 0x000fe2000001001d */
[----:B------:R-:W-:Y:S01]  /*2750*/  USHF.L.U32 UR5, UR4, 0x1, URZ ;  /* 0x0000000104057899 */ /* 0x000fe2000800063f */
[----:B------:R-:W-:Y:S01]  /*2760*/  ISETP.GE.U32.AND P1, PT, R9, 0x7f800000, PT ;  /* 0x7f8000000900780c */ /* 0x000fe20003f26070 */
[----:B------:R-:W-:Y:S01]  /*2770*/  @!P4 FMUL R11, R11, 16777216 ;  /* 0x4b8000000b0bc820 */ /* 0x000fe20000400000 */
[----:B------:R-:W-:Y:S01]  /*2780*/  LEA R48, R48, UR13, 0x4 ;  /* 0x0000000d30307c11 */ /* 0x000fe2000f8e20ff */
[----:B------:R-:W-:Y:S01]  /*2790*/  FADD R31, R22, R31 ;  /* 0x0000001f161f7221 */ /* 0x000fe20000000000 */
[----:B------:R-:W-:Y:S01]  /*27a0*/  SHF.R.U32.HI R17, RZ, 0x7, R0 ;  /* 0x00000007ff117819 */ /* 0x000fe20000011600 */
[----:B------:R-:W-:Y:S01]  /*27b0*/  @!P4 FMUL R10, R10, 16777216 ;  /* 0x4b8000000a0ac820 */ /* 0x000fe20000400000 */
[----:B------:R-:W-:Y:S01]  /*27c0*/  @!P4 FMUL R16, R16, 16777216 ;  /* 0x4b8000001010c820 */ /* 0x000fe20000400000 */
[----:B------:R-:W-:Y:S01]  /*27d0*/  @!P4 FMUL R21, R21, 16777216 ;  /* 0x4b8000001515c820 */ /* 0x000fe20000400000 */
[----:B------:R-:W-:Y:S01]  /*27e0*/  @!P0 FMUL R53, R53, 16777216 ;  /* 0x4b80000035358820 */ /* 0x000fe20000400000 */
[----:B------:R-:W-:Y:S01]  /*27f0*/  @!P0 FMUL R52, R52, 16777216 ;  /* 0x4b80000034348820 */ /* 0x000fe20000400000 */
[----:B------:R-:W-:Y:S01]  /*2800*/  SGXT.U32 R17, R17, 0x1 ;  /* 0x000000011111781a */ /* 0x000fe20000000000 */
[----:B--2---:R-:W-:-:S02]  /*2810*/  @P2 IMAD.MOV.U32 R7, RZ, RZ, 0x7f800000 ;  /* 0x7f800000ff072424 */ /* 0x004fc400078e00ff */
[----:B------:R-:W-:Y:S01]  /*2820*/  FMUL R11, R56, R11 ;  /* 0x0000000b380b7220 */ /* 0x000fe20000400000 */
[----:B------:R-:W-:Y:S01]  /*2830*/  IMAD.SHL.U32 R5, R20, 0x2, RZ ;  /* 0x0000000214057824 */ /* 0x000fe200078e00ff */
[----:B------:R-:W-:Y:S01]  /*2840*/  @P1 MOV R22, 0x7f800000 ;  /* 0x7f80000000161802 */ /* 0x000fe20000000f00 */
[----:B------:R-:W-:Y:S01]  /*2850*/  @P2 FFMA.FTZ R31, R8, R7, +INF ;  /* 0x7f800000081f2423 */ /* 0x000fe20000010007 */
[C---:B------:R-:W-:Y:S01]  /*2860*/  FMUL R10, R56.reuse, R10 ;  /* 0x0000000a380a7220 */ /* 0x040fe20000400000 */
[C---:B------:R-:W-:Y:S01]  /*2870*/  FMUL R16, R56.reuse, R16 ;  /* 0x0000001038107220 */ /* 0x040fe20000400000 */
[----:B-1----:R-:W-:Y:S01]  /*2880*/  IADD3 R34, P2, P3, R5, UR5, R12 ;  /* 0x0000000505227c10 */ /* 0x002fe2000fb5e00c */
[----:B------:R-:W-:Y:S01]  /*2890*/  BAR.SYNC.DEFER_BLOCKING 0x0 ;  /* 0x0000000000007b1d */ /* 0x000fe20000010000 */
[----:B------:R-:W-:Y:S01]  /*28a0*/  FMUL R21, R56, R21 ;  /* 0x0000001538157220 */ /* 0x000fe20000400000 */
[C---:B------:R-:W-:Y:S01]  /*28b0*/  FMUL R53, R57.reuse, R53 ;  /* 0x0000003539357220 */ /* 0x040fe20000400000 */
[----:B------:R-:W-:Y:S01]  /*28c0*/  FMUL R52, R57, R52 ;  /* 0x0000003439347220 */ /* 0x000fe20000400000 */
[----:B0-----:R-:W-:-:S02]  /*28d0*/  IMAD R3, R17, R14, RZ ;  /* 0x0000000e11037224 */ /* 0x001fc400078e02ff */
[C---:B------:R-:W-:Y:S01]  /*28e0*/  @P1 FFMA.FTZ R30, R9.reuse, R22, +INF ;  /* 0x7f800000091e1423 */ /* 0x040fe20000010016 */
[----:B------:R-:W-:Y:S01]  /*28f0*/  FSETP.NEU.AND P0, PT, R9, RZ, PT ;  /* 0x000000ff0900720b */ /* 0x000fe20003f0d000 */
[----:B------:R-:W-:Y:S01]  /*2900*/  UIMAD.WIDE UR4, UR4, 0x2, URZ ;  /* 0x00000002040478a5 */ /* 0x000fe2000f8e023f */
[----:B------:R-:W-:Y:S01]  /*2910*/  FSETP.NEU.AND P1, PT, R8, RZ, PT ;  /* 0x000000ff0800720b */ /* 0x000fe20003f2d000 */
[----:B------:R-:W-:Y:S01]  /*2920*/  IMAD R15, R14, 0x2, R3 ;  /* 0x000000020e0f7824 */ /* 0x000fe200078e0203 */
[----:B------:R-:W-:Y:S01]  /*2930*/  F2FP.F16.F32.PACK_AB R8, R52, R49 ;  /* 0x000000313408723e */ /* 0x000fe200000000ff */
[----:B------:R-:W-:Y:S01]  /*2940*/  IMAD.HI R20, R20, 0x2, RZ ;  /* 0x0000000214147827 */ /* 0x000fe200078e02ff */
[----:B------:R-:W-:Y:S02]  /*2950*/  F2FP.F16.F32.PACK_AB R9, R53, R26 ;  /* 0x0000001a3509723e */ /* 0x000fe400000000ff */
[----:B------:R-:W-:Y:S01]  /*2960*/  F2FP.F16.F32.PACK_AB R10, R10, R21 ;  /* 0x000000150a0a723e */ /* 0x000fe200000000ff */
[----:B------:R-:W-:Y:S01]  /*2970*/  IMAD R17, R14, 0x2, R15 ;  /* 0x000000020e117824 */ /* 0x000fe200078e020f */
[----:B------:R-:W-:Y:S01]  /*2980*/  F2FP.F16.F32.PACK_AB R11, R11, R16 ;  /* 0x000000100b0b723e */ /* 0x000fe200000000ff */
[----:B------:R-:W-:Y:S01]  /*2990*/  ULDC UR4, c[0x0][0x27c] ;  /* 0x00009f0000047ab9 */ /* 0x000fe20000000800 */
[----:B------:R-:W-:Y:S01]  /*29a0*/  IADD3.X R50, R20, UR5, R13, P2, P3 ;  /* 0x0000000514327c10 */ /* 0x000fe200097e640d */
[C---:B------:R-:W-:Y:S01]  /*29b0*/  IMAD R25, R14.reuse, 0x2, R17 ;  /* 0x000000020e197824 */ /* 0x040fe200078e0211 */
[-C--:B------:R-:W-:Y:S01]  /*29c0*/  LEA R22, P6, R3, R34.reuse, 0x1 ;  /* 0x0000002203167211 */ /* 0x080fe200078c08ff */
[----:B------:R-:W-:Y:S01]  /*29d0*/  UIMAD UR4, UR12, UR4, URZ ;  /* 0x000000040c0472a4 */ /* 0x000fe2000f8e023f */
[-C--:B------:R-:W-:Y:S01]  /*29e0*/  LEA R20, P5, R15, R34.reuse, 0x1 ;  /* 0x000000220f147211 */ /* 0x080fe200078a08ff */
[C---:B------:R-:W-:Y:S01]  /*29f0*/  IMAD R43, R14.reuse, 0x2, R25 ;  /* 0x000000020e2b7824 */ /* 0x040fe200078e0219 */
[----:B------:R-:W0:Y:S01]  /*2a00*/  LDS.128 R4, [R48] ;  /* 0x0000000030047984 */ /* 0x000e220000000c00 */
[----:B------:R-:W-:Y:S01]  /*2a10*/  LEA R16, P2, R17, R34, 0x1 ;  /* 0x0000002211107211 */ /* 0x000fe200078408ff */
[----:B------:R-:W-:Y:S01]  /*2a20*/  USHF.L.U32 UR6, UR4, 0x2, URZ ;  /* 0x0000000204067899 */ /* 0x000fe2000800063f */
[C---:B------:R-:W-:Y:S01]  /*2a30*/  IMAD R35, R14.reuse, 0x2, R43 ;  /* 0x000000020e237824 */ /* 0x040fe200078e022b */
[----:B------:R-:W-:Y:S01]  /*2a40*/  BAR.SYNC.DEFER_BLOCKING 0x0 ;  /* 0x0000000000007b1d */ /* 0x000fe20000010000 */
[-C--:B------:R-:W-:Y:S01]  /*2a50*/  LEA.HI.X.SX32 R23, R3, R50.reuse, 0x1, P6 ;  /* 0x0000003203177211 */ /* 0x080fe200030f0eff */
[----:B------:R-:W-:Y:S01]  /*2a60*/  UIMAD.WIDE UR4, UR4, 0x4, URZ ;  /* 0x00000004040478a5 */ /* 0x000fe2000f8e023f */
[----:B------:R-:W-:Y:S01]  /*2a70*/  IMAD R27, R14, 0x2, R35 ;  /* 0x000000020e1b7824 */ /* 0x000fe200078e0223 */
[----:B------:R-:W-:-:S02]  /*2a80*/  LEA.HI.X.SX32 R21, R15, R50, 0x1, P5 ;  /* 0x000000320f157211 */ /* 0x000fc400028f0eff */
[----:B------:R-:W-:Y:S01]  /*2a90*/  LEA R12, P4, R25, R34, 0x1 ;  /* 0x00000022190c7211 */ /* 0x000fe200078808ff */
[C---:B------:R-:W-:Y:S01]  /*2aa0*/  IMAD R29, R14.reuse, 0x2, R27 ;  /* 0x000000020e1d7824 */ /* 0x040fe200078e021b */
[----:B------:R-:W-:Y:S02]  /*2ab0*/  LEA.HI.X.SX32 R17, R17, R50, 0x1, P2 ;  /* 0x0000003211117211 */ /* 0x000fe400010f0eff */
[-C--:B------:R-:W-:Y:S01]  /*2ac0*/  LEA R24, P6, R35, R34.reuse, 0x1 ;  /* 0x0000002223187211 */ /* 0x080fe200078c08ff */
[C---:B------:R-:W-:Y:S01]  /*2ad0*/  IMAD R39, R14.reuse, 0x2, R29 ;  /* 0x000000020e277824 */ /* 0x040fe200078e021d */
[-C--:B------:R-:W-:Y:S02]  /*2ae0*/  LEA R26, P5, R27, R34.reuse, 0x1 ;  /* 0x000000221b1a7211 */ /* 0x080fe400078a08ff */
[----:B------:R-:W-:Y:S01]  /*2af0*/  LEA R28, P2, R29, R34, 0x1 ;  /* 0x000000221d1c7211 */ /* 0x000fe200078408ff */
[----:B------:R-:W-:Y:S01]  /*2b00*/  IMAD R47, R14, 0x2, R39 ;  /* 0x000000020e2f7824 */ /* 0x000fe200078e0227 */
[----:B------:R-:W-:-:S02]  /*2b10*/  LEA.HI.X.SX32 R13, R25, R50, 0x1, P4 ;  /* 0x00000032190d7211 */ /* 0x000fc400020f0eff */
[----:B------:R-:W-:Y:S01]  /*2b20*/  LEA R38, P4, R39, R34, 0x1 ;  /* 0x0000002227267211 */ /* 0x000fe200078808ff */
[C---:B------:R-:W-:Y:S01]  /*2b30*/  IMAD R41, R14.reuse, 0x2, R47 ;  /* 0x000000020e297824 */ /* 0x040fe200078e022f */
[-C--:B------:R-:W-:Y:S02]  /*2b40*/  LEA.HI.X.SX32 R25, R35, R50.reuse, 0x1, P6 ;  /* 0x0000003223197211 */ /* 0x080fe400030f0eff */
[----:B------:R-:W-:Y:S01]  /*2b50*/  LEA.HI.X.SX32 R27, R27, R50, 0x1, P5 ;  /* 0x000000321b1b7211 */ /* 0x000fe200028f0eff */
[C---:B------:R-:W-:Y:S01]  /*2b60*/  IMAD R37, R14.reuse, 0x2, R41 ;  /* 0x000000020e257824 */ /* 0x040fe200078e0229 */
[----:B------:R1:W-:Y:S01]  /*2b70*/  STSM.16.M88.4 [R19], R8 ;  /* 0x0000000813007844 */ /* 0x0003e20000000200 */
[-C--:B------:R-:W-:Y:S02]  /*2b80*/  LEA R40, P6, R41, R34.reuse, 0x1 ;  /* 0x0000002229287211 */ /* 0x080fe400078c08ff */
[----:B------:R-:W-:Y:S01]  /*2b90*/  IMAD R45, R14, 0x2, R37 ;  /* 0x000000020e2d7824 */ /* 0x000fe200078e0225 */
[----:B------:R-:W-:Y:S01]  /*2ba0*/  BAR.SYNC.DEFER_BLOCKING 0x0 ;  /* 0x0000000000007b1d */ /* 0x000fe20000010000 */
[----:B------:R-:W-:-:S02]  /*2bb0*/  LEA R36, P5, R37, R34, 0x1 ;  /* 0x0000002225247211 */ /* 0x000fc400078a08ff */
[C---:B------:R-:W-:Y:S01]  /*2bc0*/  IMAD R49, R14.reuse, 0x2, R45 ;  /* 0x000000020e317824 */ /* 0x040fe200078e022d */
[----:B------:R-:W-:Y:S02]  /*2bd0*/  LEA.HI.X.SX32 R29, R29, R50, 0x1, P2 ;  /* 0x000000321d1d7211 */ /* 0x000fe400010f0eff */
[----:B------:R-:W-:Y:S01]  /*2be0*/  LEA R44, P2, R45, R34, 0x1 ;  /* 0x000000222d2c7211 */ /* 0x000fe200078408ff */
[----:B------:R-:W-:Y:S01]  /*2bf0*/  IMAD R51, R14, 0x2, R49 ;  /* 0x000000020e337824 */ /* 0x000fe200078e0231 */
[----:B0-----:R-:W-:Y:S02]  /*2c00*/  PRMT R3, R4, 0x7632, R3 ;  /* 0x0000763204037816 */ /* 0x001fe40000000003 */
[----:B------:R-:W-:Y:S01]  /*2c10*/  LEA.HI.X.SX32 R39, R39, R50, 0x1, P4 ;  /* 0x0000003227277211 */ /* 0x000fe200020f0eff */
[----:B------:R-:W-:Y:S01]  /*2c20*/  IMAD R53, R14, 0x2, R51 ;  /* 0x000000020e357824 */ /* 0x000fe200078e0233 */
[----:B------:R-:W-:Y:S02]  /*2c30*/  LEA R14, P3, R43, R34, 0x1 ;  /* 0x000000222b0e7211 */ /* 0x000fe400078608ff */
[----:B-1----:R-:W-:-:S02]  /*2c40*/  PRMT R19, R6, 0x7632, R19 ;  /* 0x0000763206137816 */ /* 0x002fc40000000013 */
[----:B------:R-:W-:Y:S02]  /*2c50*/  LEA.HI.X.SX32 R15, R43, R50, 0x1, P3 ;  /* 0x000000322b0f7211 */ /* 0x000fe400018f0eff */
[-C--:B------:R-:W-:Y:S02]  /*2c60*/  LEA R42, P3, R47, R34.reuse, 0x1 ;  /* 0x000000222f2a7211 */ /* 0x080fe400078608ff */
[----:B------:R-:W-:Y:S02]  /*2c70*/  LEA R46, P4, R49, R34, 0x1 ;  /* 0x00000022312e7211 */ /* 0x000fe400078808ff */
[-C--:B------:R-:W-:Y:S01]  /*2c80*/  LEA.HI.X.SX32 R43, R47, R50.reuse, 0x1, P3 ;  /* 0x000000322f2b7211 */ /* 0x080fe200018f0eff */
[----:B------:R0:W1:Y:S01]  /*2c90*/  LDS.128 R8, [R48] ;  /* 0x0000000030087984 */ /* 0x0000620000000c00 */
[-C--:B------:R-:W-:Y:S02]  /*2ca0*/  LEA.HI.X.SX32 R41, R41, R50.reuse, 0x1, P6 ;  /* 0x0000003229297211 */ /* 0x080fe400030f0eff */
[-C--:B------:R-:W-:Y:S01]  /*2cb0*/  LEA.HI.X.SX32 R37, R37, R50.reuse, 0x1, P5 ;  /* 0x0000003225257211 */ /* 0x080fe200028f0eff */
[----:B------:R-:W-:Y:S01]  /*2cc0*/  STG.E.U16 desc[UR20][R22.64], R4 ;  /* 0x0000000416007986 */ /* 0x000fe2000c101514 */
[----:B------:R-:W-:-:S02]  /*2cd0*/  LEA.HI.X.SX32 R45, R45, R50, 0x1, P2 ;  /* 0x000000322d2d7211 */ /* 0x000fc400010f0eff */
[----:B------:R-:W-:Y:S01]  /*2ce0*/  LEA.HI.X.SX32 R47, R49, R50, 0x1, P4 ;  /* 0x00000032312f7211 */ /* 0x000fe200020f0eff */
[----:B------:R2:W-:Y:S01]  /*2cf0*/  STG.E.U16 desc[UR20][R20.64], R5 ;  /* 0x0000000514007986 */ /* 0x0005e2000c101514 */
[-C--:B0-----:R-:W-:Y:S02]  /*2d00*/  LEA R48, P3, R51, R34.reuse, 0x1 ;  /* 0x0000002233307211 */ /* 0x081fe400078608ff */
[----:B------:R-:W-:Y:S01]  /*2d10*/  LEA R34, P6, R53, R34, 0x1 ;  /* 0x0000002235227211 */ /* 0x000fe200078c08ff */
[----:B------:R0:W-:Y:S01]  /*2d20*/  STG.E.U16 desc[UR20][R16.64], R6 ;  /* 0x0000000610007986 */ /* 0x0001e2000c101514 */
[-C--:B------:R-:W-:Y:S02]  /*2d30*/  LEA.HI.X.SX32 R49, R51, R50.reuse, 0x1, P3 ;  /* 0x0000003233317211 */ /* 0x080fe400018f0eff */
[----:B------:R-:W-:Y:S01]  /*2d40*/  LEA.HI.X.SX32 R35, R53, R50, 0x1, P6 ;  /* 0x0000003235237211 */ /* 0x000fe200030f0eff */
[----:B------:R3:W-:Y:S01]  /*2d50*/  STG.E.U16 desc[UR20][R12.64], R7 ;  /* 0x000000070c007986 */ /* 0x0007e2000c101514 */
[C---:B------:R-:W-:Y:S01]  /*2d60*/  LOP3.LUT P2, RZ, R0.reuse, 0x80, RZ, 0xc0, !PT ;  /* 0x0000008000ff7812 */ /* 0x040fe2000784c0ff */
[----:B------:R-:W-:Y:S01]  /*2d70*/  IMAD.SHL.U32 R0, R0, 0x2, RZ ;  /* 0x0000000200007824 */ /* 0x000fe200078e00ff */
[----:B------:R-:W-:Y:S01]  /*2d80*/  FSEL R30, R30, -INF , P0 ;  /* 0xff8000001e1e7808 */ /* 0x000fe20000000000 */
[----:B------:R4:W-:Y:S01]  /*2d90*/  STG.E.U16 desc[UR20][R14.64], R3 ;  /* 0x000000030e007986 */ /* 0x0009e2000c101514 */
[----:B--2---:R-:W-:-:S02]  /*2da0*/  PRMT R21, R7, 0x7632, R21 ;  /* 0x0000763207157816 */ /* 0x004fc40000000015 */
[----:B------:R-:W-:Y:S01]  /*2db0*/  FSEL R31, R31, -INF , P1 ;  /* 0xff8000001f1f7808 */ /* 0x000fe20000800000 */
[----:B------:R-:W-:Y:S01]  /*2dc0*/  FFMA R30, R30, 0.69314718246459960938, R33 ;  /* 0x3f3172181e1e7823 */ /* 0x000fe20000000021 */
[----:B0-----:R-:W-:Y:S01]  /*2dd0*/  PRMT R17, R5, 0x7632, R17 ;  /* 0x0000763205117816 */ /* 0x001fe20000000011 */
[----:B------:R-:W-:Y:S01]  /*2de0*/  IMAD.SHL.U32 R5, R18, 0x4, RZ ;  /* 0x0000000412057824 */ /* 0x000fe200078e00ff */
[----:B------:R-:W-:Y:S01]  /*2df0*/  LOP3.LUT R0, R0, 0x1f8, RZ, 0xc0, !PT ;  /* 0x000001f800007812 */ /* 0x000fe200078ec0ff */
[----:B------:R-:W-:Y:S01]  /*2e00*/  FFMA R31, R31, 0.69314718246459960938, R32 ;  /* 0x3f3172181f1f7823 */ /* 0x000fe20000000020 */
[----:B---3--:R-:W0:Y:S01]  /*2e10*/  LDC.64 R6, c[0x0][0x230] ;  /* 0x00008c00ff067b82 */ /* 0x008e220000000a00 */
[----:B------:R-:W-:Y:S01]  /*2e20*/  STG.E.U16 desc[UR20][R24.64], R17 ;  /* 0x0000001118007986 */ /* 0x000fe2000c101514 */
[----:B------:R-:W-:-:S03]  /*2e30*/  IMAD.HI R18, R18, 0x4, RZ ;  /* 0x0000000412127827 */ /* 0x000fc600078e02ff */
[----:B------:R-:W-:Y:S04]  /*2e40*/  STG.E.U16 desc[UR20][R26.64], R19 ;  /* 0x000000131a007986 */ /* 0x000fe8000c101514 */
[----:B------:R-:W-:Y:S01]  /*2e50*/  STG.E.U16 desc[UR20][R28.64], R21 ;  /* 0x000000151c007986 */ /* 0x000fe2000c101514 */
[----:B-1----:R-:W-:-:S03]  /*2e60*/  PRMT R22, R8, 0x7632, R22 ;  /* 0x0000763208167816 */ /* 0x002fc60000000016 */
[----:B------:R-:W-:Y:S01]  /*2e70*/  STG.E.U16 desc[UR20][R38.64], R8 ;  /* 0x0000000826007986 */ /* 0x000fe2000c101514 */
[----:B------:R-:W-:Y:S02]  /*2e80*/  PRMT R23, R9, 0x7632, R23 ;  /* 0x0000763209177816 */ /* 0x000fe40000000017 */
[----:B------:R-:W-:Y:S01]  /*2e90*/  PRMT R4, R10, 0x7632, R4 ;  /* 0x000076320a047816 */ /* 0x000fe20000000004 */
[----:B------:R-:W-:Y:S01]  /*2ea0*/  STG.E.U16 desc[UR20][R42.64], R9 ;  /* 0x000000092a007986 */ /* 0x000fe2000c101514 */
[----:B----4-:R-:W-:-:S03]  /*2eb0*/  PRMT R3, R11, 0x7632, R3 ;  /* 0x000076320b037816 */ /* 0x010fc60000000003 */
[----:B------:R-:W-:Y:S04]  /*2ec0*/  STG.E.U16 desc[UR20][R40.64], R10 ;  /* 0x0000000a28007986 */ /* 0x000fe8000c101514 */
[----:B------:R-:W-:Y:S04]  /*2ed0*/  STG.E.U16 desc[UR20][R36.64], R11 ;  /* 0x0000000b24007986 */ /* 0x000fe8000c101514 */
[----:B------:R-:W-:Y:S04]  /*2ee0*/  STG.E.U16 desc[UR20][R44.64], R22 ;  /* 0x000000162c007986 */ /* 0x000fe8000c101514 */
[----:B------:R-:W-:Y:S04]  /*2ef0*/  STG.E.U16 desc[UR20][R46.64], R23 ;  /* 0x000000172e007986 */ /* 0x000fe8000c101514 */
[----:B------:R0:W-:Y:S04]  /*2f00*/  STG.E.U16 desc[UR20][R48.64], R4 ;  /* 0x0000000430007986 */ /* 0x0001e8000c101514 */
[----:B------:R1:W-:Y:S01]  /*2f10*/  STG.E.U16 desc[UR20][R34.64], R3 ;  /* 0x0000000322007986 */ /* 0x0003e2000c101514 */
[----:B------:R-:W-:Y:S01]  /*2f20*/  BAR.SYNC.DEFER_BLOCKING 0x0 ;  /* 0x0000000000007b1d */ /* 0x000fe20000010000 */
[----:B0-----:R-:W-:-:S04]  /*2f30*/  IADD3 R4, P0, P1, R5, UR6, R6 ;  /* 0x0000000605047c10 */ /* 0x001fc8000f91e006 */
[----:B------:R-:W-:Y:S01]  /*2f40*/  IADD3.X R5, R18, UR5, R7, P0, P1 ;  /* 0x0000000512057c10 */ /* 0x000fe200087e2407 */
[----:B------:R1:W-:Y:S02]  /*2f50*/  STS.64 [R0+UR13], R30 ;  /* 0x0000001e00007988 */ /* 0x0003e40008000a0d */
[----:B------:R-:W-:Y:S06]  /*2f60*/  BAR.SYNC.DEFER_BLOCKING 0x0 ;  /* 0x0000000000007b1d */ /* 0x000fec0000010000 */
[----:B------:R-:W-:Y:S05]  /*2f70*/  @P2 EXIT ;  /* 0x000000000000294d */ /* 0x000fea0003800000 */
[----:B-1----:R-:W0:Y:S04]  /*2f80*/  LDS R3, [R2] ;  /* 0x0000000002037984 */ /* 0x002e280000000800 */
[----:B0-----:R-:W-:Y:S01]  /*2f90*/  STG.E desc[UR20][R4.64], R3 ;  /* 0x0000000304007986 */ /* 0x001fe2000c101914 */
[----:B------:R-:W-:Y:S05]  /*2fa0*/  EXIT ;  /* 0x000000000000794d */ /* 0x000fea0003800000 */
.L_x_2:
[----:B------:R-:W-:-:S00]  /*2fb0*/  BRA `(.L_x_2) ;  /* 0xfffffffc00fc7947 */ /* 0x000fc0000383ffff */
[----:B------:R-:W-:-:S00]  /*2fc0*/  NOP ;  /* 0x0000000000007918 */ /* 0x000fc00000000000 */
        /* <DEDUP_REMOVED lines=11> */
.L_x_3:


//--------------------- .nv.global.init           --------------------------
	.section	.nv.global.init,"aw",@progbits
.nv.global.init:
	.type		_$_str,@object
	.size		_$_str,(.L_0 - _$_str)
_$_str:
        /*0000*/ 	.byte	0x5f, 0x5f, 0x43, 0x55, 0x44, 0x41, 0x5f, 0x46, 0x54, 0x5a, 0x00
.L_0:


//--------------------- .nv.shared.attn_fwd       --------------------------
	.section	.nv.shared.attn_fwd,"aw",@nobits
	.sectionflags	@""
	.align	16
	.zero		1024


//--------------------- .nv.shared.reserved.0     --------------------------
	.section	.nv.shared.reserved.0,"aw",@nobits
	.weak		__nv_reservedSMEM_offset_0_alias
	.size		__nv_reservedSMEM_offset_0_alias, 0, 0
	.other		__nv_reservedSMEM_offset_0_alias,@"STO_CUDA_RESERVED_SHARED STV_DEFAULT"
__nv_reservedSMEM_offset_0_alias:
	.zero		0


//--------------------- .nv.constant0.attn_fwd    --------------------------
	.section	.nv.constant0.attn_fwd,"a",@progbits
	.sectionflags	@""
	.align	4
.nv.constant0.attn_fwd:
	.zero		664


//--------------------- SYMBOLS --------------------------

	.type		.nv.reservedSmem.offset0,@object
	.size		.nv.reservedSmem.offset0,0x4
